//
// Generated by NVIDIA NVVM Compiler
//
// Compiler Build ID: CL-36424714
// Cuda compilation tools, release 13.0, V13.0.88
// Based on NVVM 20.0.0
//

.version 9.0
.target sm_100
.address_size 64

	// .globl	_Z15rope_f32_kernelPfiiiff
.global .align 4 .b8 __cudart_i2opi_f[24] = {65, 144, 67, 60, 153, 149, 98, 219, 192, 221, 52, 245, 209, 87, 39, 252, 41, 21, 68, 78, 110, 131, 249, 162};

.visible .entry _Z15rope_f32_kernelPfiiiff(
	.param .u64 .ptr .align 1 _Z15rope_f32_kernelPfiiiff_param_0,
	.param .u32 _Z15rope_f32_kernelPfiiiff_param_1,
	.param .u32 _Z15rope_f32_kernelPfiiiff_param_2,
	.param .u32 _Z15rope_f32_kernelPfiiiff_param_3,
	.param .f32 _Z15rope_f32_kernelPfiiiff_param_4,
	.param .f32 _Z15rope_f32_kernelPfiiiff_param_5
)
{
	.local .align 4 .b8 	__local_depot0[28];
	.reg .b64 	%SP;
	.reg .b64 	%SPL;
	.reg .pred 	%p<41>;
	.reg .b32 	%r<104>;
	.reg .b32 	%f<138>;
	.reg .b64 	%rd<47>;
	.reg .b64 	%fd<5>;

	mov.u64 	%SPL, __local_depot0;
	ld.param.u64 	%rd17, [_Z15rope_f32_kernelPfiiiff_param_0];
	ld.param.u32 	%r33, [_Z15rope_f32_kernelPfiiiff_param_1];
	ld.param.u32 	%r31, [_Z15rope_f32_kernelPfiiiff_param_2];
	ld.param.u32 	%r32, [_Z15rope_f32_kernelPfiiiff_param_3];
	ld.param.f32 	%f20, [_Z15rope_f32_kernelPfiiiff_param_4];
	ld.param.f32 	%f21, [_Z15rope_f32_kernelPfiiiff_param_5];
	add.u64 	%rd1, %SPL, 0;
	mov.u32 	%r1, %ctaid.x;
	mov.u32 	%r2, %tid.x;
	setp.ge.s32 	%p1, %r1, %r33;
	shr.u32 	%r34, %r31, 31;
	add.s32 	%r35, %r31, %r34;
	shr.s32 	%r3, %r35, 1;
	setp.ge.s32 	%p2, %r2, %r3;
	or.pred  	%p3, %p1, %p2;
	mov.f32 	%f135, 0f3F800000;
	@%p3 bra 	$L__BB0_26;
	cvta.to.global.u64 	%rd19, %rd17;
	mul.lo.s32 	%r36, %r31, %r1;
	mul.wide.s32 	%rd20, %r36, 4;
	add.s64 	%rd2, %rd19, %rd20;
	shl.b32 	%r37, %r2, 1;
	cvt.rn.f32.u32 	%f23, %r37;
	cvt.rn.f32.s32 	%f24, %r31;
	div.rn.f32 	%f25, %f23, %f24;
	mul.f32 	%f26, %f25, 0f3F000000;
	cvt.rzi.f32.f32 	%f27, %f26;
	add.f32 	%f28, %f27, %f27;
	sub.f32 	%f29, %f25, %f28;
	abs.f32 	%f2, %f29;
	abs.f32 	%f3, %f20;
	setp.lt.f32 	%p4, %f3, 0f00800000;
	mul.f32 	%f30, %f3, 0f4B800000;
	selp.f32 	%f31, %f30, %f3, %p4;
	selp.f32 	%f32, 0fC1C00000, 0f00000000, %p4;
	mov.b32 	%r38, %f31;
	add.s32 	%r39, %r38, -1060439283;
	and.b32  	%r40, %r39, -8388608;
	sub.s32 	%r41, %r38, %r40;
	mov.b32 	%f33, %r41;
	cvt.rn.f32.s32 	%f34, %r40;
	fma.rn.f32 	%f35, %f34, 0f34000000, %f32;
	add.f32 	%f36, %f33, 0fBF800000;
	add.f32 	%f37, %f33, 0f3F800000;
	rcp.approx.ftz.f32 	%f38, %f37;
	add.f32 	%f39, %f36, %f36;
	mul.f32 	%f40, %f39, %f38;
	mul.f32 	%f41, %f40, %f40;
	sub.f32 	%f42, %f36, %f40;
	add.f32 	%f43, %f42, %f42;
	neg.f32 	%f44, %f40;
	fma.rn.f32 	%f45, %f44, %f36, %f43;
	mul.rn.f32 	%f46, %f38, %f45;
	fma.rn.f32 	%f47, %f41, 0f3A2C32E4, 0f3B52E7DB;
	fma.rn.f32 	%f48, %f47, %f41, 0f3C93BB73;
	fma.rn.f32 	%f49, %f48, %f41, 0f3DF6384F;
	mul.rn.f32 	%f50, %f49, %f41;
	fma.rn.f32 	%f51, %f40, 0f3FB8AA3B, %f35;
	sub.f32 	%f52, %f35, %f51;
	fma.rn.f32 	%f53, %f40, 0f3FB8AA3B, %f52;
	fma.rn.f32 	%f54, %f46, 0f3FB8AA3B, %f53;
	fma.rn.f32 	%f55, %f40, 0f32A55E34, %f54;
	mul.f32 	%f56, %f50, 0f40400000;
	fma.rn.f32 	%f57, %f56, %f46, %f55;
	fma.rn.f32 	%f58, %f50, %f40, %f57;
	add.rn.f32 	%f59, %f51, %f58;
	neg.f32 	%f60, %f51;
	add.rn.f32 	%f61, %f59, %f60;
	neg.f32 	%f62, %f61;
	add.rn.f32 	%f63, %f58, %f62;
	mul.rn.f32 	%f64, %f59, %f25;
	neg.f32 	%f65, %f64;
	fma.rn.f32 	%f66, %f59, %f25, %f65;
	fma.rn.f32 	%f67, %f63, %f25, %f66;
	cvt.rni.f32.f32 	%f68, %f64;
	sub.f32 	%f69, %f64, %f68;
	add.f32 	%f70, %f69, %f67;
	fma.rn.f32 	%f71, %f70, 0f391FCB8E, 0f3AAF85ED;
	fma.rn.f32 	%f72, %f71, %f70, 0f3C1D9856;
	fma.rn.f32 	%f73, %f72, %f70, 0f3D6357BB;
	fma.rn.f32 	%f74, %f73, %f70, 0f3E75FDEC;
	fma.rn.f32 	%f75, %f74, %f70, 0f3F317218;
	fma.rn.f32 	%f76, %f75, %f70, 0f3F800000;
	cvt.rzi.s32.f32 	%r42, %f68;
	setp.gt.f32 	%p5, %f68, 0f00000000;
	selp.b32 	%r43, 0, -2097152000, %p5;
	add.s32 	%r44, %r43, 2130706432;
	mov.b32 	%f77, %r44;
	mul.f32 	%f78, %f76, %f77;
	shl.b32 	%r45, %r42, 23;
	sub.s32 	%r46, %r45, %r43;
	mov.b32 	%f79, %r46;
	mul.f32 	%f80, %f78, %f79;
	abs.f32 	%f81, %f64;
	setp.gt.f32 	%p6, %f81, 0f43180000;
	setp.lt.f32 	%p7, %f64, 0f00000000;
	selp.f32 	%f82, 0f00000000, 0f7F800000, %p7;
	selp.f32 	%f4, %f82, %f80, %p6;
	setp.eq.f32 	%p8, %f20, 0f3F800000;
	setp.eq.f32 	%p9, %f25, 0f00000000;
	or.pred  	%p10, %p8, %p9;
	@%p10 bra 	$L__BB0_9;
	setp.num.f32 	%p11, %f3, %f3;
	abs.f32 	%f83, %f25;
	setp.num.f32 	%p12, %f83, %f83;
	and.pred  	%p13, %p11, %p12;
	@%p13 bra 	$L__BB0_4;
	add.rn.f32 	%f135, %f20, %f25;
	bra.uni 	$L__BB0_9;
$L__BB0_4:
	setp.neu.f32 	%p14, %f20, 0f00000000;
	setp.neu.f32 	%p15, %f3, 0f7F800000;
	and.pred  	%p16, %p14, %p15;
	@%p16 bra 	$L__BB0_6;
	setp.neu.f32 	%p23, %f2, 0f3F800000;
	add.f32 	%f88, %f20, %f20;
	mov.b32 	%r47, %f88;
	setp.lt.f32 	%p24, %f25, 0f00000000;
	xor.b32  	%r48, %r47, 2139095040;
	selp.b32 	%r49, %r48, %r47, %p24;
	and.b32  	%r50, %r49, 2147483647;
	selp.b32 	%r51, %r50, %r49, %p23;
	mov.b32 	%f135, %r51;
	bra.uni 	$L__BB0_9;
$L__BB0_6:
	setp.eq.f32 	%p17, %f20, 0fBF800000;
	setp.eq.f32 	%p18, %f83, 0f7F800000;
	and.pred  	%p19, %p17, %p18;
	@%p19 bra 	$L__BB0_9;
	setp.geu.f32 	%p20, %f20, 0f00000000;
	mov.f32 	%f135, %f4;
	@%p20 bra 	$L__BB0_9;
	setp.neu.f32 	%p21, %f2, 0f3F800000;
	neg.f32 	%f85, %f4;
	selp.f32 	%f86, %f4, %f85, %p21;
	cvt.rmi.f32.f32 	%f87, %f25;
	setp.neu.f32 	%p22, %f25, %f87;
	selp.f32 	%f135, 0f7FFFFFFF, %f86, %p22;
$L__BB0_9:
	rcp.rn.f32 	%f89, %f135;
	cvt.rn.f32.s32 	%f90, %r32;
	mul.f32 	%f91, %f89, %f90;
	mul.f32 	%f10, %f21, %f91;
	mul.f32 	%f92, %f10, 0f3F22F983;
	cvt.rni.s32.f32 	%r103, %f92;
	cvt.rn.f32.s32 	%f93, %r103;
	fma.rn.f32 	%f94, %f93, 0fBFC90FDA, %f10;
	fma.rn.f32 	%f95, %f93, 0fB3A22168, %f94;
	fma.rn.f32 	%f137, %f93, 0fA7C234C5, %f95;
	abs.f32 	%f12, %f10;
	setp.ltu.f32 	%p25, %f12, 0f47CE4780;
	mov.u32 	%r99, %r103;
	mov.f32 	%f136, %f137;
	@%p25 bra 	$L__BB0_17;
	setp.neu.f32 	%p26, %f12, 0f7F800000;
	@%p26 bra 	$L__BB0_12;
	mov.f32 	%f98, 0f00000000;
	mul.rn.f32 	%f136, %f10, %f98;
	mov.b32 	%r99, 0;
	bra.uni 	$L__BB0_17;
$L__BB0_12:
	mov.b32 	%r5, %f10;
	shl.b32 	%r53, %r5, 8;
	or.b32  	%r6, %r53, -2147483648;
	mov.b64 	%rd43, 0;
	mov.b32 	%r96, 0;
	mov.u64 	%rd41, __cudart_i2opi_f;
	mov.u64 	%rd42, %rd1;
$L__BB0_13:
	.pragma "nounroll";
	ld.global.nc.u32 	%r54, [%rd41];
	mad.wide.u32 	%rd23, %r54, %r6, %rd43;
	shr.u64 	%rd43, %rd23, 32;
	st.local.u32 	[%rd42], %rd23;
	add.s32 	%r96, %r96, 1;
	add.s64 	%rd42, %rd42, 4;
	add.s64 	%rd41, %rd41, 4;
	setp.ne.s32 	%p27, %r96, 6;
	@%p27 bra 	$L__BB0_13;
	shr.u32 	%r55, %r5, 23;
	st.local.u32 	[%rd1+24], %rd43;
	and.b32  	%r9, %r55, 31;
	and.b32  	%r56, %r55, 224;
	add.s32 	%r57, %r56, -128;
	shr.u32 	%r58, %r57, 5;
	mul.wide.u32 	%rd24, %r58, 4;
	sub.s64 	%rd9, %rd1, %rd24;
	ld.local.u32 	%r97, [%rd9+24];
	ld.local.u32 	%r98, [%rd9+20];
	setp.eq.s32 	%p28, %r9, 0;
	@%p28 bra 	$L__BB0_16;
	shf.l.wrap.b32 	%r97, %r98, %r97, %r9;
	ld.local.u32 	%r59, [%rd9+16];
	shf.l.wrap.b32 	%r98, %r59, %r98, %r9;
$L__BB0_16:
	shr.u32 	%r60, %r97, 30;
	shf.l.wrap.b32 	%r61, %r98, %r97, 2;
	shl.b32 	%r62, %r98, 2;
	shr.u32 	%r63, %r61, 31;
	add.s32 	%r64, %r63, %r60;
	neg.s32 	%r65, %r64;
	setp.lt.s32 	%p29, %r5, 0;
	selp.b32 	%r99, %r65, %r64, %p29;
	xor.b32  	%r66, %r61, %r5;
	shr.s32 	%r67, %r61, 31;
	xor.b32  	%r68, %r67, %r61;
	xor.b32  	%r69, %r67, %r62;
	cvt.u64.u32 	%rd25, %r68;
	shl.b64 	%rd26, %rd25, 32;
	cvt.u64.u32 	%rd27, %r69;
	or.b64  	%rd28, %rd26, %rd27;
	cvt.rn.f64.s64 	%fd1, %rd28;
	mul.f64 	%fd2, %fd1, 0d3BF921FB54442D19;
	cvt.rn.f32.f64 	%f96, %fd2;
	neg.f32 	%f97, %f96;
	setp.lt.s32 	%p30, %r66, 0;
	selp.f32 	%f136, %f97, %f96, %p30;
$L__BB0_17:
	setp.ltu.f32 	%p31, %f12, 0f47CE4780;
	add.s32 	%r71, %r99, 1;
	mul.rn.f32 	%f99, %f136, %f136;
	and.b32  	%r72, %r99, 1;
	setp.eq.b32 	%p32, %r72, 1;
	selp.f32 	%f100, %f136, 0f3F800000, %p32;
	fma.rn.f32 	%f101, %f99, %f100, 0f00000000;
	fma.rn.f32 	%f102, %f99, 0f37CBAC00, 0fBAB607ED;
	selp.f32 	%f103, 0fB94D4153, %f102, %p32;
	selp.f32 	%f104, 0f3C0885E4, 0f3D2AAABB, %p32;
	fma.rn.f32 	%f105, %f103, %f99, %f104;
	selp.f32 	%f106, 0fBE2AAAA8, 0fBEFFFFFF, %p32;
	fma.rn.f32 	%f107, %f105, %f99, %f106;
	fma.rn.f32 	%f108, %f107, %f101, %f100;
	and.b32  	%r73, %r71, 2;
	setp.eq.s32 	%p33, %r73, 0;
	mov.f32 	%f109, 0f00000000;
	sub.f32 	%f110, %f109, %f108;
	selp.f32 	%f16, %f108, %f110, %p33;
	@%p31 bra 	$L__BB0_25;
	setp.neu.f32 	%p34, %f12, 0f7F800000;
	@%p34 bra 	$L__BB0_20;
	mov.f32 	%f113, 0f00000000;
	mul.rn.f32 	%f137, %f10, %f113;
	mov.b32 	%r103, 0;
	bra.uni 	$L__BB0_25;
$L__BB0_20:
	mov.b32 	%r18, %f10;
	shl.b32 	%r75, %r18, 8;
	or.b32  	%r19, %r75, -2147483648;
	mov.b64 	%rd46, 0;
	mov.b32 	%r100, 0;
	mov.u64 	%rd44, __cudart_i2opi_f;
	mov.u64 	%rd45, %rd1;
$L__BB0_21:
	.pragma "nounroll";
	ld.global.nc.u32 	%r76, [%rd44];
	mad.wide.u32 	%rd31, %r76, %r19, %rd46;
	shr.u64 	%rd46, %rd31, 32;
	st.local.u32 	[%rd45], %rd31;
	add.s32 	%r100, %r100, 1;
	add.s64 	%rd45, %rd45, 4;
	add.s64 	%rd44, %rd44, 4;
	setp.ne.s32 	%p35, %r100, 6;
	@%p35 bra 	$L__BB0_21;
	shr.u32 	%r77, %r18, 23;
	st.local.u32 	[%rd1+24], %rd46;
	and.b32  	%r22, %r77, 31;
	and.b32  	%r78, %r77, 224;
	add.s32 	%r79, %r78, -128;
	shr.u32 	%r80, %r79, 5;
	mul.wide.u32 	%rd32, %r80, 4;
	sub.s64 	%rd16, %rd1, %rd32;
	ld.local.u32 	%r101, [%rd16+24];
	ld.local.u32 	%r102, [%rd16+20];
	setp.eq.s32 	%p36, %r22, 0;
	@%p36 bra 	$L__BB0_24;
	shf.l.wrap.b32 	%r101, %r102, %r101, %r22;
	ld.local.u32 	%r81, [%rd16+16];
	shf.l.wrap.b32 	%r102, %r81, %r102, %r22;
$L__BB0_24:
	shr.u32 	%r82, %r101, 30;
	shf.l.wrap.b32 	%r83, %r102, %r101, 2;
	shl.b32 	%r84, %r102, 2;
	shr.u32 	%r85, %r83, 31;
	add.s32 	%r86, %r85, %r82;
	neg.s32 	%r87, %r86;
	setp.lt.s32 	%p37, %r18, 0;
	selp.b32 	%r103, %r87, %r86, %p37;
	xor.b32  	%r88, %r83, %r18;
	shr.s32 	%r89, %r83, 31;
	xor.b32  	%r90, %r89, %r83;
	xor.b32  	%r91, %r89, %r84;
	cvt.u64.u32 	%rd33, %r90;
	shl.b64 	%rd34, %rd33, 32;
	cvt.u64.u32 	%rd35, %r91;
	or.b64  	%rd36, %rd34, %rd35;
	cvt.rn.f64.s64 	%fd3, %rd36;
	mul.f64 	%fd4, %fd3, 0d3BF921FB54442D19;
	cvt.rn.f32.f64 	%f111, %fd4;
	neg.f32 	%f112, %f111;
	setp.lt.s32 	%p38, %r88, 0;
	selp.f32 	%f137, %f112, %f111, %p38;
$L__BB0_25:
	mul.rn.f32 	%f114, %f137, %f137;
	and.b32  	%r93, %r103, 1;
	setp.eq.b32 	%p39, %r93, 1;
	selp.f32 	%f115, 0f3F800000, %f137, %p39;
	fma.rn.f32 	%f116, %f114, %f115, 0f00000000;
	fma.rn.f32 	%f117, %f114, 0f37CBAC00, 0fBAB607ED;
	selp.f32 	%f118, %f117, 0fB94D4153, %p39;
	selp.f32 	%f119, 0f3D2AAABB, 0f3C0885E4, %p39;
	fma.rn.f32 	%f120, %f118, %f114, %f119;
	selp.f32 	%f121, 0fBEFFFFFF, 0fBE2AAAA8, %p39;
	fma.rn.f32 	%f122, %f120, %f114, %f121;
	fma.rn.f32 	%f123, %f122, %f116, %f115;
	and.b32  	%r94, %r103, 2;
	setp.eq.s32 	%p40, %r94, 0;
	mov.f32 	%f124, 0f00000000;
	sub.f32 	%f125, %f124, %f123;
	selp.f32 	%f126, %f123, %f125, %p40;
	mul.wide.u32 	%rd37, %r2, 4;
	add.s64 	%rd38, %rd2, %rd37;
	ld.global.f32 	%f127, [%rd38];
	add.s32 	%r95, %r3, %r2;
	mul.wide.u32 	%rd39, %r95, 4;
	add.s64 	%rd40, %rd2, %rd39;
	ld.global.f32 	%f128, [%rd40];
	mul.f32 	%f129, %f16, %f127;
	mul.f32 	%f130, %f128, %f126;
	sub.f32 	%f131, %f129, %f130;
	st.global.f32 	[%rd38], %f131;
	mul.f32 	%f132, %f127, %f126;
	fma.rn.f32 	%f133, %f16, %f128, %f132;
	st.global.f32 	[%rd40], %f133;
$L__BB0_26:
	ret;

}
	// .globl	_Z27rope_interleaved_f32_kernelPfiiiff
.visible .entry _Z27rope_interleaved_f32_kernelPfiiiff(
	.param .u64 .ptr .align 1 _Z27rope_interleaved_f32_kernelPfiiiff_param_0,
	.param .u32 _Z27rope_interleaved_f32_kernelPfiiiff_param_1,
	.param .u32 _Z27rope_interleaved_f32_kernelPfiiiff_param_2,
	.param .u32 _Z27rope_interleaved_f32_kernelPfiiiff_param_3,
	.param .f32 _Z27rope_interleaved_f32_kernelPfiiiff_param_4,
	.param .f32 _Z27rope_interleaved_f32_kernelPfiiiff_param_5
)
{
	.local .align 4 .b8 	__local_depot1[28];
	.reg .b64 	%SP;
	.reg .b64 	%SPL;
	.reg .pred 	%p<41>;
	.reg .b32 	%r<103>;
	.reg .b32 	%f<138>;
	.reg .b64 	%rd<46>;
	.reg .b64 	%fd<5>;

	mov.u64 	%SPL, __local_depot1;
	ld.param.u64 	%rd16, [_Z27rope_interleaved_f32_kernelPfiiiff_param_0];
	ld.param.u32 	%r34, [_Z27rope_interleaved_f32_kernelPfiiiff_param_1];
	ld.param.u32 	%r32, [_Z27rope_interleaved_f32_kernelPfiiiff_param_2];
	ld.param.u32 	%r33, [_Z27rope_interleaved_f32_kernelPfiiiff_param_3];
	ld.param.f32 	%f20, [_Z27rope_interleaved_f32_kernelPfiiiff_param_4];
	ld.param.f32 	%f21, [_Z27rope_interleaved_f32_kernelPfiiiff_param_5];
	add.u64 	%rd1, %SPL, 0;
	mov.u32 	%r1, %ctaid.x;
	mov.u32 	%r2, %tid.x;
	setp.ge.s32 	%p1, %r1, %r34;
	shr.u32 	%r35, %r32, 31;
	add.s32 	%r36, %r32, %r35;
	shr.s32 	%r37, %r36, 1;
	setp.ge.s32 	%p2, %r2, %r37;
	or.pred  	%p3, %p1, %p2;
	mov.f32 	%f135, 0f3F800000;
	@%p3 bra 	$L__BB1_26;
	mul.lo.s32 	%r3, %r32, %r1;
	shl.b32 	%r4, %r2, 1;
	cvt.rn.f32.u32 	%f23, %r4;
	cvt.rn.f32.s32 	%f24, %r32;
	div.rn.f32 	%f25, %f23, %f24;
	mul.f32 	%f26, %f25, 0f3F000000;
	cvt.rzi.f32.f32 	%f27, %f26;
	add.f32 	%f28, %f27, %f27;
	sub.f32 	%f29, %f25, %f28;
	abs.f32 	%f2, %f29;
	abs.f32 	%f3, %f20;
	setp.lt.f32 	%p4, %f3, 0f00800000;
	mul.f32 	%f30, %f3, 0f4B800000;
	selp.f32 	%f31, %f30, %f3, %p4;
	selp.f32 	%f32, 0fC1C00000, 0f00000000, %p4;
	mov.b32 	%r38, %f31;
	add.s32 	%r39, %r38, -1060439283;
	and.b32  	%r40, %r39, -8388608;
	sub.s32 	%r41, %r38, %r40;
	mov.b32 	%f33, %r41;
	cvt.rn.f32.s32 	%f34, %r40;
	fma.rn.f32 	%f35, %f34, 0f34000000, %f32;
	add.f32 	%f36, %f33, 0fBF800000;
	add.f32 	%f37, %f33, 0f3F800000;
	rcp.approx.ftz.f32 	%f38, %f37;
	add.f32 	%f39, %f36, %f36;
	mul.f32 	%f40, %f39, %f38;
	mul.f32 	%f41, %f40, %f40;
	sub.f32 	%f42, %f36, %f40;
	add.f32 	%f43, %f42, %f42;
	neg.f32 	%f44, %f40;
	fma.rn.f32 	%f45, %f44, %f36, %f43;
	mul.rn.f32 	%f46, %f38, %f45;
	fma.rn.f32 	%f47, %f41, 0f3A2C32E4, 0f3B52E7DB;
	fma.rn.f32 	%f48, %f47, %f41, 0f3C93BB73;
	fma.rn.f32 	%f49, %f48, %f41, 0f3DF6384F;
	mul.rn.f32 	%f50, %f49, %f41;
	fma.rn.f32 	%f51, %f40, 0f3FB8AA3B, %f35;
	sub.f32 	%f52, %f35, %f51;
	fma.rn.f32 	%f53, %f40, 0f3FB8AA3B, %f52;
	fma.rn.f32 	%f54, %f46, 0f3FB8AA3B, %f53;
	fma.rn.f32 	%f55, %f40, 0f32A55E34, %f54;
	mul.f32 	%f56, %f50, 0f40400000;
	fma.rn.f32 	%f57, %f56, %f46, %f55;
	fma.rn.f32 	%f58, %f50, %f40, %f57;
	add.rn.f32 	%f59, %f51, %f58;
	neg.f32 	%f60, %f51;
	add.rn.f32 	%f61, %f59, %f60;
	neg.f32 	%f62, %f61;
	add.rn.f32 	%f63, %f58, %f62;
	mul.rn.f32 	%f64, %f59, %f25;
	neg.f32 	%f65, %f64;
	fma.rn.f32 	%f66, %f59, %f25, %f65;
	fma.rn.f32 	%f67, %f63, %f25, %f66;
	cvt.rni.f32.f32 	%f68, %f64;
	sub.f32 	%f69, %f64, %f68;
	add.f32 	%f70, %f69, %f67;
	fma.rn.f32 	%f71, %f70, 0f391FCB8E, 0f3AAF85ED;
	fma.rn.f32 	%f72, %f71, %f70, 0f3C1D9856;
	fma.rn.f32 	%f73, %f72, %f70, 0f3D6357BB;
	fma.rn.f32 	%f74, %f73, %f70, 0f3E75FDEC;
	fma.rn.f32 	%f75, %f74, %f70, 0f3F317218;
	fma.rn.f32 	%f76, %f75, %f70, 0f3F800000;
	cvt.rzi.s32.f32 	%r42, %f68;
	setp.gt.f32 	%p5, %f68, 0f00000000;
	selp.b32 	%r43, 0, -2097152000, %p5;
	add.s32 	%r44, %r43, 2130706432;
	mov.b32 	%f77, %r44;
	mul.f32 	%f78, %f76, %f77;
	shl.b32 	%r45, %r42, 23;
	sub.s32 	%r46, %r45, %r43;
	mov.b32 	%f79, %r46;
	mul.f32 	%f80, %f78, %f79;
	abs.f32 	%f81, %f64;
	setp.gt.f32 	%p6, %f81, 0f43180000;
	setp.lt.f32 	%p7, %f64, 0f00000000;
	selp.f32 	%f82, 0f00000000, 0f7F800000, %p7;
	selp.f32 	%f4, %f82, %f80, %p6;
	setp.eq.f32 	%p8, %f20, 0f3F800000;
	setp.eq.f32 	%p9, %f25, 0f00000000;
	or.pred  	%p10, %p8, %p9;
	@%p10 bra 	$L__BB1_9;
	setp.num.f32 	%p11, %f3, %f3;
	abs.f32 	%f83, %f25;
	setp.num.f32 	%p12, %f83, %f83;
	and.pred  	%p13, %p11, %p12;
	@%p13 bra 	$L__BB1_4;
	add.rn.f32 	%f135, %f20, %f25;
	bra.uni 	$L__BB1_9;
$L__BB1_4:
	setp.neu.f32 	%p14, %f20, 0f00000000;
	setp.neu.f32 	%p15, %f3, 0f7F800000;
	and.pred  	%p16, %p14, %p15;
	@%p16 bra 	$L__BB1_6;
	setp.neu.f32 	%p23, %f2, 0f3F800000;
	add.f32 	%f88, %f20, %f20;
	mov.b32 	%r47, %f88;
	setp.lt.f32 	%p24, %f25, 0f00000000;
	xor.b32  	%r48, %r47, 2139095040;
	selp.b32 	%r49, %r48, %r47, %p24;
	and.b32  	%r50, %r49, 2147483647;
	selp.b32 	%r51, %r50, %r49, %p23;
	mov.b32 	%f135, %r51;
	bra.uni 	$L__BB1_9;
$L__BB1_6:
	setp.eq.f32 	%p17, %f20, 0fBF800000;
	setp.eq.f32 	%p18, %f83, 0f7F800000;
	and.pred  	%p19, %p17, %p18;
	@%p19 bra 	$L__BB1_9;
	setp.geu.f32 	%p20, %f20, 0f00000000;
	mov.f32 	%f135, %f4;
	@%p20 bra 	$L__BB1_9;
	setp.neu.f32 	%p21, %f2, 0f3F800000;
	neg.f32 	%f85, %f4;
	selp.f32 	%f86, %f4, %f85, %p21;
	cvt.rmi.f32.f32 	%f87, %f25;
	setp.neu.f32 	%p22, %f25, %f87;
	selp.f32 	%f135, 0f7FFFFFFF, %f86, %p22;
$L__BB1_9:
	rcp.rn.f32 	%f89, %f135;
	cvt.rn.f32.s32 	%f90, %r33;
	mul.f32 	%f91, %f89, %f90;
	mul.f32 	%f10, %f21, %f91;
	mul.f32 	%f92, %f10, 0f3F22F983;
	cvt.rni.s32.f32 	%r102, %f92;
	cvt.rn.f32.s32 	%f93, %r102;
	fma.rn.f32 	%f94, %f93, 0fBFC90FDA, %f10;
	fma.rn.f32 	%f95, %f93, 0fB3A22168, %f94;
	fma.rn.f32 	%f137, %f93, 0fA7C234C5, %f95;
	abs.f32 	%f12, %f10;
	setp.ltu.f32 	%p25, %f12, 0f47CE4780;
	mov.u32 	%r98, %r102;
	mov.f32 	%f136, %f137;
	@%p25 bra 	$L__BB1_17;
	setp.neu.f32 	%p26, %f12, 0f7F800000;
	@%p26 bra 	$L__BB1_12;
	mov.f32 	%f98, 0f00000000;
	mul.rn.f32 	%f136, %f10, %f98;
	mov.b32 	%r98, 0;
	bra.uni 	$L__BB1_17;
$L__BB1_12:
	mov.b32 	%r6, %f10;
	shl.b32 	%r53, %r6, 8;
	or.b32  	%r7, %r53, -2147483648;
	mov.b64 	%rd42, 0;
	mov.b32 	%r95, 0;
	mov.u64 	%rd40, __cudart_i2opi_f;
	mov.u64 	%rd41, %rd1;
$L__BB1_13:
	.pragma "nounroll";
	ld.global.nc.u32 	%r54, [%rd40];
	mad.wide.u32 	%rd20, %r54, %r7, %rd42;
	shr.u64 	%rd42, %rd20, 32;
	st.local.u32 	[%rd41], %rd20;
	add.s32 	%r95, %r95, 1;
	add.s64 	%rd41, %rd41, 4;
	add.s64 	%rd40, %rd40, 4;
	setp.ne.s32 	%p27, %r95, 6;
	@%p27 bra 	$L__BB1_13;
	shr.u32 	%r55, %r6, 23;
	st.local.u32 	[%rd1+24], %rd42;
	and.b32  	%r10, %r55, 31;
	and.b32  	%r56, %r55, 224;
	add.s32 	%r57, %r56, -128;
	shr.u32 	%r58, %r57, 5;
	mul.wide.u32 	%rd21, %r58, 4;
	sub.s64 	%rd8, %rd1, %rd21;
	ld.local.u32 	%r96, [%rd8+24];
	ld.local.u32 	%r97, [%rd8+20];
	setp.eq.s32 	%p28, %r10, 0;
	@%p28 bra 	$L__BB1_16;
	shf.l.wrap.b32 	%r96, %r97, %r96, %r10;
	ld.local.u32 	%r59, [%rd8+16];
	shf.l.wrap.b32 	%r97, %r59, %r97, %r10;
$L__BB1_16:
	shr.u32 	%r60, %r96, 30;
	shf.l.wrap.b32 	%r61, %r97, %r96, 2;
	shl.b32 	%r62, %r97, 2;
	shr.u32 	%r63, %r61, 31;
	add.s32 	%r64, %r63, %r60;
	neg.s32 	%r65, %r64;
	setp.lt.s32 	%p29, %r6, 0;
	selp.b32 	%r98, %r65, %r64, %p29;
	xor.b32  	%r66, %r61, %r6;
	shr.s32 	%r67, %r61, 31;
	xor.b32  	%r68, %r67, %r61;
	xor.b32  	%r69, %r67, %r62;
	cvt.u64.u32 	%rd22, %r68;
	shl.b64 	%rd23, %rd22, 32;
	cvt.u64.u32 	%rd24, %r69;
	or.b64  	%rd25, %rd23, %rd24;
	cvt.rn.f64.s64 	%fd1, %rd25;
	mul.f64 	%fd2, %fd1, 0d3BF921FB54442D19;
	cvt.rn.f32.f64 	%f96, %fd2;
	neg.f32 	%f97, %f96;
	setp.lt.s32 	%p30, %r66, 0;
	selp.f32 	%f136, %f97, %f96, %p30;
$L__BB1_17:
	setp.ltu.f32 	%p31, %f12, 0f47CE4780;
	add.s32 	%r71, %r98, 1;
	mul.rn.f32 	%f99, %f136, %f136;
	and.b32  	%r72, %r98, 1;
	setp.eq.b32 	%p32, %r72, 1;
	selp.f32 	%f100, %f136, 0f3F800000, %p32;
	fma.rn.f32 	%f101, %f99, %f100, 0f00000000;
	fma.rn.f32 	%f102, %f99, 0f37CBAC00, 0fBAB607ED;
	selp.f32 	%f103, 0fB94D4153, %f102, %p32;
	selp.f32 	%f104, 0f3C0885E4, 0f3D2AAABB, %p32;
	fma.rn.f32 	%f105, %f103, %f99, %f104;
	selp.f32 	%f106, 0fBE2AAAA8, 0fBEFFFFFF, %p32;
	fma.rn.f32 	%f107, %f105, %f99, %f106;
	fma.rn.f32 	%f108, %f107, %f101, %f100;
	and.b32  	%r73, %r71, 2;
	setp.eq.s32 	%p33, %r73, 0;
	mov.f32 	%f109, 0f00000000;
	sub.f32 	%f110, %f109, %f108;
	selp.f32 	%f16, %f108, %f110, %p33;
	@%p31 bra 	$L__BB1_25;
	setp.neu.f32 	%p34, %f12, 0f7F800000;
	@%p34 bra 	$L__BB1_20;
	mov.f32 	%f113, 0f00000000;
	mul.rn.f32 	%f137, %f10, %f113;
	mov.b32 	%r102, 0;
	bra.uni 	$L__BB1_25;
$L__BB1_20:
	mov.b32 	%r19, %f10;
	shl.b32 	%r75, %r19, 8;
	or.b32  	%r20, %r75, -2147483648;
	mov.b64 	%rd45, 0;
	mov.b32 	%r99, 0;
	mov.u64 	%rd43, __cudart_i2opi_f;
	mov.u64 	%rd44, %rd1;
$L__BB1_21:
	.pragma "nounroll";
	ld.global.nc.u32 	%r76, [%rd43];
	mad.wide.u32 	%rd28, %r76, %r20, %rd45;
	shr.u64 	%rd45, %rd28, 32;
	st.local.u32 	[%rd44], %rd28;
	add.s32 	%r99, %r99, 1;
	add.s64 	%rd44, %rd44, 4;
	add.s64 	%rd43, %rd43, 4;
	setp.ne.s32 	%p35, %r99, 6;
	@%p35 bra 	$L__BB1_21;
	shr.u32 	%r77, %r19, 23;
	st.local.u32 	[%rd1+24], %rd45;
	and.b32  	%r23, %r77, 31;
	and.b32  	%r78, %r77, 224;
	add.s32 	%r79, %r78, -128;
	shr.u32 	%r80, %r79, 5;
	mul.wide.u32 	%rd29, %r80, 4;
	sub.s64 	%rd15, %rd1, %rd29;
	ld.local.u32 	%r100, [%rd15+24];
	ld.local.u32 	%r101, [%rd15+20];
	setp.eq.s32 	%p36, %r23, 0;
	@%p36 bra 	$L__BB1_24;
	shf.l.wrap.b32 	%r100, %r101, %r100, %r23;
	ld.local.u32 	%r81, [%rd15+16];
	shf.l.wrap.b32 	%r101, %r81, %r101, %r23;
$L__BB1_24:
	shr.u32 	%r82, %r100, 30;
	shf.l.wrap.b32 	%r83, %r101, %r100, 2;
	shl.b32 	%r84, %r101, 2;
	shr.u32 	%r85, %r83, 31;
	add.s32 	%r86, %r85, %r82;
	neg.s32 	%r87, %r86;
	setp.lt.s32 	%p37, %r19, 0;
	selp.b32 	%r102, %r87, %r86, %p37;
	xor.b32  	%r88, %r83, %r19;
	shr.s32 	%r89, %r83, 31;
	xor.b32  	%r90, %r89, %r83;
	xor.b32  	%r91, %r89, %r84;
	cvt.u64.u32 	%rd30, %r90;
	shl.b64 	%rd31, %rd30, 32;
	cvt.u64.u32 	%rd32, %r91;
	or.b64  	%rd33, %rd31, %rd32;
	cvt.rn.f64.s64 	%fd3, %rd33;
	mul.f64 	%fd4, %fd3, 0d3BF921FB54442D19;
	cvt.rn.f32.f64 	%f111, %fd4;
	neg.f32 	%f112, %f111;
	setp.lt.s32 	%p38, %r88, 0;
	selp.f32 	%f137, %f112, %f111, %p38;
$L__BB1_25:
	mul.rn.f32 	%f114, %f137, %f137;
	and.b32  	%r93, %r102, 1;
	setp.eq.b32 	%p39, %r93, 1;
	selp.f32 	%f115, 0f3F800000, %f137, %p39;
	fma.rn.f32 	%f116, %f114, %f115, 0f00000000;
	fma.rn.f32 	%f117, %f114, 0f37CBAC00, 0fBAB607ED;
	selp.f32 	%f118, %f117, 0fB94D4153, %p39;
	selp.f32 	%f119, 0f3D2AAABB, 0f3C0885E4, %p39;
	fma.rn.f32 	%f120, %f118, %f114, %f119;
	selp.f32 	%f121, 0fBEFFFFFF, 0fBE2AAAA8, %p39;
	fma.rn.f32 	%f122, %f120, %f114, %f121;
	fma.rn.f32 	%f123, %f122, %f116, %f115;
	and.b32  	%r94, %r102, 2;
	setp.eq.s32 	%p40, %r94, 0;
	mov.f32 	%f124, 0f00000000;
	sub.f32 	%f125, %f124, %f123;
	selp.f32 	%f126, %f123, %f125, %p40;
	cvt.u64.u32 	%rd34, %r4;
	cvt.s64.s32 	%rd35, %r3;
	add.s64 	%rd36, %rd35, %rd34;
	cvta.to.global.u64 	%rd37, %rd16;
	shl.b64 	%rd38, %rd36, 2;
	add.s64 	%rd39, %rd37, %rd38;
	ld.global.f32 	%f127, [%rd39];
	ld.global.f32 	%f128, [%rd39+4];
	mul.f32 	%f129, %f16, %f127;
	mul.f32 	%f130, %f128, %f126;
	sub.f32 	%f131, %f129, %f130;
	st.global.f32 	[%rd39], %f131;
	mul.f32 	%f132, %f127, %f126;
	fma.rn.f32 	%f133, %f16, %f128, %f132;
	st.global.f32 	[%rd39+4], %f133;
$L__BB1_26:
	ret;

}
	// .globl	_Z21rope_batch_f32_kernelPfiiiiff
.visible .entry _Z21rope_batch_f32_kernelPfiiiiff(
	.param .u64 .ptr .align 1 _Z21rope_batch_f32_kernelPfiiiiff_param_0,
	.param .u32 _Z21rope_batch_f32_kernelPfiiiiff_param_1,
	.param .u32 _Z21rope_batch_f32_kernelPfiiiiff_param_2,
	.param .u32 _Z21rope_batch_f32_kernelPfiiiiff_param_3,
	.param .u32 _Z21rope_batch_f32_kernelPfiiiiff_param_4,
	.param .f32 _Z21rope_batch_f32_kernelPfiiiiff_param_5,
	.param .f32 _Z21rope_batch_f32_kernelPfiiiiff_param_6
)
{
	.local .align 4 .b8 	__local_depot2[28];
	.reg .b64 	%SP;
	.reg .b64 	%SPL;
	.reg .pred 	%p<45>;
	.reg .b32 	%r<110>;
	.reg .b32 	%f<138>;
	.reg .b64 	%rd<47>;
	.reg .b64 	%fd<5>;

	mov.u64 	%SPL, __local_depot2;
	ld.param.u64 	%rd17, [_Z21rope_batch_f32_kernelPfiiiiff_param_0];
	ld.param.u32 	%r32, [_Z21rope_batch_f32_kernelPfiiiiff_param_1];
	ld.param.u32 	%r33, [_Z21rope_batch_f32_kernelPfiiiiff_param_2];
	ld.param.u32 	%r34, [_Z21rope_batch_f32_kernelPfiiiiff_param_3];
	ld.param.u32 	%r35, [_Z21rope_batch_f32_kernelPfiiiiff_param_4];
	ld.param.f32 	%f20, [_Z21rope_batch_f32_kernelPfiiiiff_param_5];
	ld.param.f32 	%f21, [_Z21rope_batch_f32_kernelPfiiiiff_param_6];
	add.u64 	%rd1, %SPL, 0;
	mov.u32 	%r1, %ctaid.y;
	mov.u32 	%r2, %ctaid.x;
	mov.u32 	%r3, %tid.x;
	setp.ge.s32 	%p4, %r2, %r33;
	mov.pred 	%p44, -1;
	@%p4 bra 	$L__BB2_2;
	shr.u32 	%r36, %r34, 31;
	add.s32 	%r37, %r34, %r36;
	shr.s32 	%r38, %r37, 1;
	setp.ge.s32 	%p44, %r3, %r38;
$L__BB2_2:
	setp.ge.s32 	%p5, %r1, %r32;
	or.pred  	%p6, %p5, %p44;
	mov.f32 	%f135, 0f3F800000;
	@%p6 bra 	$L__BB2_28;
	add.s32 	%r4, %r35, %r1;
	mad.lo.s32 	%r39, %r33, %r1, %r2;
	mul.lo.s32 	%r40, %r39, %r34;
	cvta.to.global.u64 	%rd19, %rd17;
	mul.wide.s32 	%rd20, %r40, 4;
	add.s64 	%rd2, %rd19, %rd20;
	shl.b32 	%r41, %r3, 1;
	cvt.rn.f32.u32 	%f23, %r41;
	cvt.rn.f32.s32 	%f24, %r34;
	div.rn.f32 	%f25, %f23, %f24;
	mul.f32 	%f26, %f25, 0f3F000000;
	cvt.rzi.f32.f32 	%f27, %f26;
	add.f32 	%f28, %f27, %f27;
	sub.f32 	%f29, %f25, %f28;
	abs.f32 	%f2, %f29;
	abs.f32 	%f3, %f20;
	setp.lt.f32 	%p7, %f3, 0f00800000;
	mul.f32 	%f30, %f3, 0f4B800000;
	selp.f32 	%f31, %f30, %f3, %p7;
	selp.f32 	%f32, 0fC1C00000, 0f00000000, %p7;
	mov.b32 	%r42, %f31;
	add.s32 	%r43, %r42, -1060439283;
	and.b32  	%r44, %r43, -8388608;
	sub.s32 	%r45, %r42, %r44;
	mov.b32 	%f33, %r45;
	cvt.rn.f32.s32 	%f34, %r44;
	fma.rn.f32 	%f35, %f34, 0f34000000, %f32;
	add.f32 	%f36, %f33, 0fBF800000;
	add.f32 	%f37, %f33, 0f3F800000;
	rcp.approx.ftz.f32 	%f38, %f37;
	add.f32 	%f39, %f36, %f36;
	mul.f32 	%f40, %f39, %f38;
	mul.f32 	%f41, %f40, %f40;
	sub.f32 	%f42, %f36, %f40;
	add.f32 	%f43, %f42, %f42;
	neg.f32 	%f44, %f40;
	fma.rn.f32 	%f45, %f44, %f36, %f43;
	mul.rn.f32 	%f46, %f38, %f45;
	fma.rn.f32 	%f47, %f41, 0f3A2C32E4, 0f3B52E7DB;
	fma.rn.f32 	%f48, %f47, %f41, 0f3C93BB73;
	fma.rn.f32 	%f49, %f48, %f41, 0f3DF6384F;
	mul.rn.f32 	%f50, %f49, %f41;
	fma.rn.f32 	%f51, %f40, 0f3FB8AA3B, %f35;
	sub.f32 	%f52, %f35, %f51;
	fma.rn.f32 	%f53, %f40, 0f3FB8AA3B, %f52;
	fma.rn.f32 	%f54, %f46, 0f3FB8AA3B, %f53;
	fma.rn.f32 	%f55, %f40, 0f32A55E34, %f54;
	mul.f32 	%f56, %f50, 0f40400000;
	fma.rn.f32 	%f57, %f56, %f46, %f55;
	fma.rn.f32 	%f58, %f50, %f40, %f57;
	add.rn.f32 	%f59, %f51, %f58;
	neg.f32 	%f60, %f51;
	add.rn.f32 	%f61, %f59, %f60;
	neg.f32 	%f62, %f61;
	add.rn.f32 	%f63, %f58, %f62;
	mul.rn.f32 	%f64, %f59, %f25;
	neg.f32 	%f65, %f64;
	fma.rn.f32 	%f66, %f59, %f25, %f65;
	fma.rn.f32 	%f67, %f63, %f25, %f66;
	cvt.rni.f32.f32 	%f68, %f64;
	sub.f32 	%f69, %f64, %f68;
	add.f32 	%f70, %f69, %f67;
	fma.rn.f32 	%f71, %f70, 0f391FCB8E, 0f3AAF85ED;
	fma.rn.f32 	%f72, %f71, %f70, 0f3C1D9856;
	fma.rn.f32 	%f73, %f72, %f70, 0f3D6357BB;
	fma.rn.f32 	%f74, %f73, %f70, 0f3E75FDEC;
	fma.rn.f32 	%f75, %f74, %f70, 0f3F317218;
	fma.rn.f32 	%f76, %f75, %f70, 0f3F800000;
	cvt.rzi.s32.f32 	%r46, %f68;
	setp.gt.f32 	%p8, %f68, 0f00000000;
	selp.b32 	%r47, 0, -2097152000, %p8;
	add.s32 	%r48, %r47, 2130706432;
	mov.b32 	%f77, %r48;
	mul.f32 	%f78, %f76, %f77;
	shl.b32 	%r49, %r46, 23;
	sub.s32 	%r50, %r49, %r47;
	mov.b32 	%f79, %r50;
	mul.f32 	%f80, %f78, %f79;
	abs.f32 	%f81, %f64;
	setp.gt.f32 	%p9, %f81, 0f43180000;
	setp.lt.f32 	%p10, %f64, 0f00000000;
	selp.f32 	%f82, 0f00000000, 0f7F800000, %p10;
	selp.f32 	%f4, %f82, %f80, %p9;
	setp.eq.f32 	%p11, %f20, 0f3F800000;
	setp.eq.f32 	%p12, %f25, 0f00000000;
	or.pred  	%p13, %p11, %p12;
	@%p13 bra 	$L__BB2_11;
	setp.num.f32 	%p14, %f3, %f3;
	abs.f32 	%f83, %f25;
	setp.num.f32 	%p15, %f83, %f83;
	and.pred  	%p16, %p14, %p15;
	@%p16 bra 	$L__BB2_6;
	add.rn.f32 	%f135, %f20, %f25;
	bra.uni 	$L__BB2_11;
$L__BB2_6:
	setp.neu.f32 	%p17, %f20, 0f00000000;
	setp.neu.f32 	%p18, %f3, 0f7F800000;
	and.pred  	%p19, %p17, %p18;
	@%p19 bra 	$L__BB2_8;
	setp.neu.f32 	%p26, %f2, 0f3F800000;
	add.f32 	%f88, %f20, %f20;
	mov.b32 	%r51, %f88;
	setp.lt.f32 	%p27, %f25, 0f00000000;
	xor.b32  	%r52, %r51, 2139095040;
	selp.b32 	%r53, %r52, %r51, %p27;
	and.b32  	%r54, %r53, 2147483647;
	selp.b32 	%r55, %r54, %r53, %p26;
	mov.b32 	%f135, %r55;
	bra.uni 	$L__BB2_11;
$L__BB2_8:
	setp.eq.f32 	%p20, %f20, 0fBF800000;
	setp.eq.f32 	%p21, %f83, 0f7F800000;
	and.pred  	%p22, %p20, %p21;
	@%p22 bra 	$L__BB2_11;
	setp.geu.f32 	%p23, %f20, 0f00000000;
	mov.f32 	%f135, %f4;
	@%p23 bra 	$L__BB2_11;
	setp.neu.f32 	%p24, %f2, 0f3F800000;
	neg.f32 	%f85, %f4;
	selp.f32 	%f86, %f4, %f85, %p24;
	cvt.rmi.f32.f32 	%f87, %f25;
	setp.neu.f32 	%p25, %f25, %f87;
	selp.f32 	%f135, 0f7FFFFFFF, %f86, %p25;
$L__BB2_11:
	rcp.rn.f32 	%f89, %f135;
	cvt.rn.f32.s32 	%f90, %r4;
	mul.f32 	%f91, %f89, %f90;
	mul.f32 	%f10, %f21, %f91;
	mul.f32 	%f92, %f10, 0f3F22F983;
	cvt.rni.s32.f32 	%r109, %f92;
	cvt.rn.f32.s32 	%f93, %r109;
	fma.rn.f32 	%f94, %f93, 0fBFC90FDA, %f10;
	fma.rn.f32 	%f95, %f93, 0fB3A22168, %f94;
	fma.rn.f32 	%f137, %f93, 0fA7C234C5, %f95;
	abs.f32 	%f12, %f10;
	setp.ltu.f32 	%p28, %f12, 0f47CE4780;
	mov.u32 	%r105, %r109;
	mov.f32 	%f136, %f137;
	@%p28 bra 	$L__BB2_19;
	setp.neu.f32 	%p29, %f12, 0f7F800000;
	@%p29 bra 	$L__BB2_14;
	mov.f32 	%f98, 0f00000000;
	mul.rn.f32 	%f136, %f10, %f98;
	mov.b32 	%r105, 0;
	bra.uni 	$L__BB2_19;
$L__BB2_14:
	mov.b32 	%r6, %f10;
	shl.b32 	%r57, %r6, 8;
	or.b32  	%r7, %r57, -2147483648;
	mov.b64 	%rd43, 0;
	mov.b32 	%r102, 0;
	mov.u64 	%rd41, __cudart_i2opi_f;
	mov.u64 	%rd42, %rd1;
$L__BB2_15:
	.pragma "nounroll";
	ld.global.nc.u32 	%r58, [%rd41];
	mad.wide.u32 	%rd23, %r58, %r7, %rd43;
	shr.u64 	%rd43, %rd23, 32;
	st.local.u32 	[%rd42], %rd23;
	add.s32 	%r102, %r102, 1;
	add.s64 	%rd42, %rd42, 4;
	add.s64 	%rd41, %rd41, 4;
	setp.ne.s32 	%p30, %r102, 6;
	@%p30 bra 	$L__BB2_15;
	shr.u32 	%r59, %r6, 23;
	st.local.u32 	[%rd1+24], %rd43;
	and.b32  	%r10, %r59, 31;
	and.b32  	%r60, %r59, 224;
	add.s32 	%r61, %r60, -128;
	shr.u32 	%r62, %r61, 5;
	mul.wide.u32 	%rd24, %r62, 4;
	sub.s64 	%rd9, %rd1, %rd24;
	ld.local.u32 	%r103, [%rd9+24];
	ld.local.u32 	%r104, [%rd9+20];
	setp.eq.s32 	%p31, %r10, 0;
	@%p31 bra 	$L__BB2_18;
	shf.l.wrap.b32 	%r103, %r104, %r103, %r10;
	ld.local.u32 	%r63, [%rd9+16];
	shf.l.wrap.b32 	%r104, %r63, %r104, %r10;
$L__BB2_18:
	shr.u32 	%r64, %r103, 30;
	shf.l.wrap.b32 	%r65, %r104, %r103, 2;
	shl.b32 	%r66, %r104, 2;
	shr.u32 	%r67, %r65, 31;
	add.s32 	%r68, %r67, %r64;
	neg.s32 	%r69, %r68;
	setp.lt.s32 	%p32, %r6, 0;
	selp.b32 	%r105, %r69, %r68, %p32;
	xor.b32  	%r70, %r65, %r6;
	shr.s32 	%r71, %r65, 31;
	xor.b32  	%r72, %r71, %r65;
	xor.b32  	%r73, %r71, %r66;
	cvt.u64.u32 	%rd25, %r72;
	shl.b64 	%rd26, %rd25, 32;
	cvt.u64.u32 	%rd27, %r73;
	or.b64  	%rd28, %rd26, %rd27;
	cvt.rn.f64.s64 	%fd1, %rd28;
	mul.f64 	%fd2, %fd1, 0d3BF921FB54442D19;
	cvt.rn.f32.f64 	%f96, %fd2;
	neg.f32 	%f97, %f96;
	setp.lt.s32 	%p33, %r70, 0;
	selp.f32 	%f136, %f97, %f96, %p33;
$L__BB2_19:
	setp.ltu.f32 	%p34, %f12, 0f47CE4780;
	add.s32 	%r75, %r105, 1;
	mul.rn.f32 	%f99, %f136, %f136;
	and.b32  	%r76, %r105, 1;
	setp.eq.b32 	%p35, %r76, 1;
	selp.f32 	%f100, %f136, 0f3F800000, %p35;
	fma.rn.f32 	%f101, %f99, %f100, 0f00000000;
	fma.rn.f32 	%f102, %f99, 0f37CBAC00, 0fBAB607ED;
	selp.f32 	%f103, 0fB94D4153, %f102, %p35;
	selp.f32 	%f104, 0f3C0885E4, 0f3D2AAABB, %p35;
	fma.rn.f32 	%f105, %f103, %f99, %f104;
	selp.f32 	%f106, 0fBE2AAAA8, 0fBEFFFFFF, %p35;
	fma.rn.f32 	%f107, %f105, %f99, %f106;
	fma.rn.f32 	%f108, %f107, %f101, %f100;
	and.b32  	%r77, %r75, 2;
	setp.eq.s32 	%p36, %r77, 0;
	mov.f32 	%f109, 0f00000000;
	sub.f32 	%f110, %f109, %f108;
	selp.f32 	%f16, %f108, %f110, %p36;
	@%p34 bra 	$L__BB2_27;
	setp.neu.f32 	%p37, %f12, 0f7F800000;
	@%p37 bra 	$L__BB2_22;
	mov.f32 	%f113, 0f00000000;
	mul.rn.f32 	%f137, %f10, %f113;
	mov.b32 	%r109, 0;
	bra.uni 	$L__BB2_27;
$L__BB2_22:
	mov.b32 	%r19, %f10;
	shl.b32 	%r79, %r19, 8;
	or.b32  	%r20, %r79, -2147483648;
	mov.b64 	%rd46, 0;
	mov.b32 	%r106, 0;
	mov.u64 	%rd44, __cudart_i2opi_f;
	mov.u64 	%rd45, %rd1;
$L__BB2_23:
	.pragma "nounroll";
	ld.global.nc.u32 	%r80, [%rd44];
	mad.wide.u32 	%rd31, %r80, %r20, %rd46;
	shr.u64 	%rd46, %rd31, 32;
	st.local.u32 	[%rd45], %rd31;
	add.s32 	%r106, %r106, 1;
	add.s64 	%rd45, %rd45, 4;
	add.s64 	%rd44, %rd44, 4;
	setp.ne.s32 	%p38, %r106, 6;
	@%p38 bra 	$L__BB2_23;
	shr.u32 	%r81, %r19, 23;
	st.local.u32 	[%rd1+24], %rd46;
	and.b32  	%r23, %r81, 31;
	and.b32  	%r82, %r81, 224;
	add.s32 	%r83, %r82, -128;
	shr.u32 	%r84, %r83, 5;
	mul.wide.u32 	%rd32, %r84, 4;
	sub.s64 	%rd16, %rd1, %rd32;
	ld.local.u32 	%r107, [%rd16+24];
	ld.local.u32 	%r108, [%rd16+20];
	setp.eq.s32 	%p39, %r23, 0;
	@%p39 bra 	$L__BB2_26;
	shf.l.wrap.b32 	%r107, %r108, %r107, %r23;
	ld.local.u32 	%r85, [%rd16+16];
	shf.l.wrap.b32 	%r108, %r85, %r108, %r23;
$L__BB2_26:
	shr.u32 	%r86, %r107, 30;
	shf.l.wrap.b32 	%r87, %r108, %r107, 2;
	shl.b32 	%r88, %r108, 2;
	shr.u32 	%r89, %r87, 31;
	add.s32 	%r90, %r89, %r86;
	neg.s32 	%r91, %r90;
	setp.lt.s32 	%p40, %r19, 0;
	selp.b32 	%r109, %r91, %r90, %p40;
	xor.b32  	%r92, %r87, %r19;
	shr.s32 	%r93, %r87, 31;
	xor.b32  	%r94, %r93, %r87;
	xor.b32  	%r95, %r93, %r88;
	cvt.u64.u32 	%rd33, %r94;
	shl.b64 	%rd34, %rd33, 32;
	cvt.u64.u32 	%rd35, %r95;
	or.b64  	%rd36, %rd34, %rd35;
	cvt.rn.f64.s64 	%fd3, %rd36;
	mul.f64 	%fd4, %fd3, 0d3BF921FB54442D19;
	cvt.rn.f32.f64 	%f111, %fd4;
	neg.f32 	%f112, %f111;
	setp.lt.s32 	%p41, %r92, 0;
	selp.f32 	%f137, %f112, %f111, %p41;
$L__BB2_27:
	mul.rn.f32 	%f114, %f137, %f137;
	and.b32  	%r97, %r109, 1;
	setp.eq.b32 	%p42, %r97, 1;
	selp.f32 	%f115, 0f3F800000, %f137, %p42;
	fma.rn.f32 	%f116, %f114, %f115, 0f00000000;
	fma.rn.f32 	%f117, %f114, 0f37CBAC00, 0fBAB607ED;
	selp.f32 	%f118, %f117, 0fB94D4153, %p42;
	selp.f32 	%f119, 0f3D2AAABB, 0f3C0885E4, %p42;
	fma.rn.f32 	%f120, %f118, %f114, %f119;
	selp.f32 	%f121, 0fBEFFFFFF, 0fBE2AAAA8, %p42;
	fma.rn.f32 	%f122, %f120, %f114, %f121;
	fma.rn.f32 	%f123, %f122, %f116, %f115;
	and.b32  	%r98, %r109, 2;
	setp.eq.s32 	%p43, %r98, 0;
	mov.f32 	%f124, 0f00000000;
	sub.f32 	%f125, %f124, %f123;
	selp.f32 	%f126, %f123, %f125, %p43;
	mul.wide.u32 	%rd37, %r3, 4;
	add.s64 	%rd38, %rd2, %rd37;
	ld.global.f32 	%f127, [%rd38];
	shr.u32 	%r99, %r34, 31;
	add.s32 	%r100, %r34, %r99;
	shr.s32 	%r101, %r100, 1;
	mul.wide.s32 	%rd39, %r101, 4;
	add.s64 	%rd40, %rd38, %rd39;
	ld.global.f32 	%f128, [%rd40];
	mul.f32 	%f129, %f16, %f127;
	mul.f32 	%f130, %f128, %f126;
	sub.f32 	%f131, %f129, %f130;
	st.global.f32 	[%rd38], %f131;
	mul.f32 	%f132, %f127, %f126;
	fma.rn.f32 	%f133, %f16, %f128, %f132;
	st.global.f32 	[%rd40], %f133;
$L__BB2_28:
	ret;

}
	// .globl	_Z28rope_precompute_freqs_kernelPfS_iiff
.visible .entry _Z28rope_precompute_freqs_kernelPfS_iiff(
	.param .u64 .ptr .align 1 _Z28rope_precompute_freqs_kernelPfS_iiff_param_0,
	.param .u64 .ptr .align 1 _Z28rope_precompute_freqs_kernelPfS_iiff_param_1,
	.param .u32 _Z28rope_precompute_freqs_kernelPfS_iiff_param_2,
	.param .u32 _Z28rope_precompute_freqs_kernelPfS_iiff_param_3,
	.param .f32 _Z28rope_precompute_freqs_kernelPfS_iiff_param_4,
	.param .f32 _Z28rope_precompute_freqs_kernelPfS_iiff_param_5
)
{
	.local .align 4 .b8 	__local_depot3[28];
	.reg .b64 	%SP;
	.reg .b64 	%SPL;
	.reg .pred 	%p<41>;
	.reg .b32 	%r<102>;
	.reg .b32 	%f<131>;
	.reg .b64 	%rd<47>;
	.reg .b64 	%fd<5>;

	mov.u64 	%SPL, __local_depot3;
	ld.param.u64 	%rd16, [_Z28rope_precompute_freqs_kernelPfS_iiff_param_0];
	ld.param.u64 	%rd17, [_Z28rope_precompute_freqs_kernelPfS_iiff_param_1];
	ld.param.u32 	%r33, [_Z28rope_precompute_freqs_kernelPfS_iiff_param_2];
	ld.param.u32 	%r32, [_Z28rope_precompute_freqs_kernelPfS_iiff_param_3];
	ld.param.f32 	%f19, [_Z28rope_precompute_freqs_kernelPfS_iiff_param_4];
	ld.param.f32 	%f20, [_Z28rope_precompute_freqs_kernelPfS_iiff_param_5];
	add.u64 	%rd1, %SPL, 0;
	mov.u32 	%r1, %ctaid.x;
	mov.u32 	%r2, %tid.x;
	setp.ge.s32 	%p1, %r1, %r33;
	shr.u32 	%r34, %r32, 31;
	add.s32 	%r35, %r32, %r34;
	shr.s32 	%r3, %r35, 1;
	setp.ge.s32 	%p2, %r2, %r3;
	or.pred  	%p3, %p1, %p2;
	mov.f32 	%f128, 0f3F800000;
	@%p3 bra 	$L__BB3_26;
	shl.b32 	%r36, %r2, 1;
	cvt.rn.f32.u32 	%f22, %r36;
	cvt.rn.f32.s32 	%f23, %r32;
	div.rn.f32 	%f24, %f22, %f23;
	mul.f32 	%f25, %f24, 0f3F000000;
	cvt.rzi.f32.f32 	%f26, %f25;
	add.f32 	%f27, %f26, %f26;
	sub.f32 	%f28, %f24, %f27;
	abs.f32 	%f2, %f28;
	abs.f32 	%f3, %f19;
	setp.lt.f32 	%p4, %f3, 0f00800000;
	mul.f32 	%f29, %f3, 0f4B800000;
	selp.f32 	%f30, %f29, %f3, %p4;
	selp.f32 	%f31, 0fC1C00000, 0f00000000, %p4;
	mov.b32 	%r37, %f30;
	add.s32 	%r38, %r37, -1060439283;
	and.b32  	%r39, %r38, -8388608;
	sub.s32 	%r40, %r37, %r39;
	mov.b32 	%f32, %r40;
	cvt.rn.f32.s32 	%f33, %r39;
	fma.rn.f32 	%f34, %f33, 0f34000000, %f31;
	add.f32 	%f35, %f32, 0fBF800000;
	add.f32 	%f36, %f32, 0f3F800000;
	rcp.approx.ftz.f32 	%f37, %f36;
	add.f32 	%f38, %f35, %f35;
	mul.f32 	%f39, %f38, %f37;
	mul.f32 	%f40, %f39, %f39;
	sub.f32 	%f41, %f35, %f39;
	add.f32 	%f42, %f41, %f41;
	neg.f32 	%f43, %f39;
	fma.rn.f32 	%f44, %f43, %f35, %f42;
	mul.rn.f32 	%f45, %f37, %f44;
	fma.rn.f32 	%f46, %f40, 0f3A2C32E4, 0f3B52E7DB;
	fma.rn.f32 	%f47, %f46, %f40, 0f3C93BB73;
	fma.rn.f32 	%f48, %f47, %f40, 0f3DF6384F;
	mul.rn.f32 	%f49, %f48, %f40;
	fma.rn.f32 	%f50, %f39, 0f3FB8AA3B, %f34;
	sub.f32 	%f51, %f34, %f50;
	fma.rn.f32 	%f52, %f39, 0f3FB8AA3B, %f51;
	fma.rn.f32 	%f53, %f45, 0f3FB8AA3B, %f52;
	fma.rn.f32 	%f54, %f39, 0f32A55E34, %f53;
	mul.f32 	%f55, %f49, 0f40400000;
	fma.rn.f32 	%f56, %f55, %f45, %f54;
	fma.rn.f32 	%f57, %f49, %f39, %f56;
	add.rn.f32 	%f58, %f50, %f57;
	neg.f32 	%f59, %f50;
	add.rn.f32 	%f60, %f58, %f59;
	neg.f32 	%f61, %f60;
	add.rn.f32 	%f62, %f57, %f61;
	mul.rn.f32 	%f63, %f58, %f24;
	neg.f32 	%f64, %f63;
	fma.rn.f32 	%f65, %f58, %f24, %f64;
	fma.rn.f32 	%f66, %f62, %f24, %f65;
	cvt.rni.f32.f32 	%f67, %f63;
	sub.f32 	%f68, %f63, %f67;
	add.f32 	%f69, %f68, %f66;
	fma.rn.f32 	%f70, %f69, 0f391FCB8E, 0f3AAF85ED;
	fma.rn.f32 	%f71, %f70, %f69, 0f3C1D9856;
	fma.rn.f32 	%f72, %f71, %f69, 0f3D6357BB;
	fma.rn.f32 	%f73, %f72, %f69, 0f3E75FDEC;
	fma.rn.f32 	%f74, %f73, %f69, 0f3F317218;
	fma.rn.f32 	%f75, %f74, %f69, 0f3F800000;
	cvt.rzi.s32.f32 	%r41, %f67;
	setp.gt.f32 	%p5, %f67, 0f00000000;
	selp.b32 	%r42, 0, -2097152000, %p5;
	add.s32 	%r43, %r42, 2130706432;
	mov.b32 	%f76, %r43;
	mul.f32 	%f77, %f75, %f76;
	shl.b32 	%r44, %r41, 23;
	sub.s32 	%r45, %r44, %r42;
	mov.b32 	%f78, %r45;
	mul.f32 	%f79, %f77, %f78;
	abs.f32 	%f80, %f63;
	setp.gt.f32 	%p6, %f80, 0f43180000;
	setp.lt.f32 	%p7, %f63, 0f00000000;
	selp.f32 	%f81, 0f00000000, 0f7F800000, %p7;
	selp.f32 	%f4, %f81, %f79, %p6;
	setp.eq.f32 	%p8, %f19, 0f3F800000;
	setp.eq.f32 	%p9, %f24, 0f00000000;
	or.pred  	%p10, %p8, %p9;
	@%p10 bra 	$L__BB3_9;
	setp.num.f32 	%p11, %f3, %f3;
	abs.f32 	%f82, %f24;
	setp.num.f32 	%p12, %f82, %f82;
	and.pred  	%p13, %p11, %p12;
	@%p13 bra 	$L__BB3_4;
	add.rn.f32 	%f128, %f19, %f24;
	bra.uni 	$L__BB3_9;
$L__BB3_4:
	setp.neu.f32 	%p14, %f19, 0f00000000;
	setp.neu.f32 	%p15, %f3, 0f7F800000;
	and.pred  	%p16, %p14, %p15;
	@%p16 bra 	$L__BB3_6;
	setp.neu.f32 	%p23, %f2, 0f3F800000;
	add.f32 	%f87, %f19, %f19;
	mov.b32 	%r46, %f87;
	setp.lt.f32 	%p24, %f24, 0f00000000;
	xor.b32  	%r47, %r46, 2139095040;
	selp.b32 	%r48, %r47, %r46, %p24;
	and.b32  	%r49, %r48, 2147483647;
	selp.b32 	%r50, %r49, %r48, %p23;
	mov.b32 	%f128, %r50;
	bra.uni 	$L__BB3_9;
$L__BB3_6:
	setp.eq.f32 	%p17, %f19, 0fBF800000;
	setp.eq.f32 	%p18, %f82, 0f7F800000;
	and.pred  	%p19, %p17, %p18;
	@%p19 bra 	$L__BB3_9;
	setp.geu.f32 	%p20, %f19, 0f00000000;
	mov.f32 	%f128, %f4;
	@%p20 bra 	$L__BB3_9;
	setp.neu.f32 	%p21, %f2, 0f3F800000;
	neg.f32 	%f84, %f4;
	selp.f32 	%f85, %f4, %f84, %p21;
	cvt.rmi.f32.f32 	%f86, %f24;
	setp.neu.f32 	%p22, %f24, %f86;
	selp.f32 	%f128, 0f7FFFFFFF, %f85, %p22;
$L__BB3_9:
	rcp.rn.f32 	%f88, %f128;
	cvt.rn.f32.u32 	%f89, %r1;
	mul.f32 	%f90, %f88, %f89;
	mul.f32 	%f10, %f20, %f90;
	mul.f32 	%f91, %f10, 0f3F22F983;
	cvt.rni.s32.f32 	%r101, %f91;
	cvt.rn.f32.s32 	%f92, %r101;
	fma.rn.f32 	%f93, %f92, 0fBFC90FDA, %f10;
	fma.rn.f32 	%f94, %f92, 0fB3A22168, %f93;
	fma.rn.f32 	%f130, %f92, 0fA7C234C5, %f94;
	abs.f32 	%f12, %f10;
	setp.ltu.f32 	%p25, %f12, 0f47CE4780;
	mov.u32 	%r97, %r101;
	mov.f32 	%f129, %f130;
	@%p25 bra 	$L__BB3_17;
	setp.neu.f32 	%p26, %f12, 0f7F800000;
	@%p26 bra 	$L__BB3_12;
	mov.f32 	%f97, 0f00000000;
	mul.rn.f32 	%f129, %f10, %f97;
	mov.b32 	%r97, 0;
	bra.uni 	$L__BB3_17;
$L__BB3_12:
	mov.b32 	%r5, %f10;
	shl.b32 	%r52, %r5, 8;
	or.b32  	%r6, %r52, -2147483648;
	mov.b64 	%rd43, 0;
	mov.b32 	%r94, 0;
	mov.u64 	%rd41, __cudart_i2opi_f;
	mov.u64 	%rd42, %rd1;
$L__BB3_13:
	.pragma "nounroll";
	ld.global.nc.u32 	%r53, [%rd41];
	mad.wide.u32 	%rd21, %r53, %r6, %rd43;
	shr.u64 	%rd43, %rd21, 32;
	st.local.u32 	[%rd42], %rd21;
	add.s32 	%r94, %r94, 1;
	add.s64 	%rd42, %rd42, 4;
	add.s64 	%rd41, %rd41, 4;
	setp.ne.s32 	%p27, %r94, 6;
	@%p27 bra 	$L__BB3_13;
	shr.u32 	%r54, %r5, 23;
	st.local.u32 	[%rd1+24], %rd43;
	and.b32  	%r9, %r54, 31;
	and.b32  	%r55, %r54, 224;
	add.s32 	%r56, %r55, -128;
	shr.u32 	%r57, %r56, 5;
	mul.wide.u32 	%rd22, %r57, 4;
	sub.s64 	%rd8, %rd1, %rd22;
	ld.local.u32 	%r95, [%rd8+24];
	ld.local.u32 	%r96, [%rd8+20];
	setp.eq.s32 	%p28, %r9, 0;
	@%p28 bra 	$L__BB3_16;
	shf.l.wrap.b32 	%r95, %r96, %r95, %r9;
	ld.local.u32 	%r58, [%rd8+16];
	shf.l.wrap.b32 	%r96, %r58, %r96, %r9;
$L__BB3_16:
	shr.u32 	%r59, %r95, 30;
	shf.l.wrap.b32 	%r60, %r96, %r95, 2;
	shl.b32 	%r61, %r96, 2;
	shr.u32 	%r62, %r60, 31;
	add.s32 	%r63, %r62, %r59;
	neg.s32 	%r64, %r63;
	setp.lt.s32 	%p29, %r5, 0;
	selp.b32 	%r97, %r64, %r63, %p29;
	xor.b32  	%r65, %r60, %r5;
	shr.s32 	%r66, %r60, 31;
	xor.b32  	%r67, %r66, %r60;
	xor.b32  	%r68, %r66, %r61;
	cvt.u64.u32 	%rd23, %r67;
	shl.b64 	%rd24, %rd23, 32;
	cvt.u64.u32 	%rd25, %r68;
	or.b64  	%rd26, %rd24, %rd25;
	cvt.rn.f64.s64 	%fd1, %rd26;
	mul.f64 	%fd2, %fd1, 0d3BF921FB54442D19;
	cvt.rn.f32.f64 	%f95, %fd2;
	neg.f32 	%f96, %f95;
	setp.lt.s32 	%p30, %r65, 0;
	selp.f32 	%f129, %f96, %f95, %p30;
$L__BB3_17:
	setp.ltu.f32 	%p31, %f12, 0f47CE4780;
	add.s32 	%r70, %r97, 1;
	mul.rn.f32 	%f98, %f129, %f129;
	and.b32  	%r71, %r97, 1;
	setp.eq.b32 	%p32, %r71, 1;
	selp.f32 	%f99, %f129, 0f3F800000, %p32;
	fma.rn.f32 	%f100, %f98, %f99, 0f00000000;
	fma.rn.f32 	%f101, %f98, 0f37CBAC00, 0fBAB607ED;
	selp.f32 	%f102, 0fB94D4153, %f101, %p32;
	selp.f32 	%f103, 0f3C0885E4, 0f3D2AAABB, %p32;
	fma.rn.f32 	%f104, %f102, %f98, %f103;
	selp.f32 	%f105, 0fBE2AAAA8, 0fBEFFFFFF, %p32;
	fma.rn.f32 	%f106, %f104, %f98, %f105;
	fma.rn.f32 	%f107, %f106, %f100, %f99;
	and.b32  	%r72, %r70, 2;
	setp.eq.s32 	%p33, %r72, 0;
	mov.f32 	%f108, 0f00000000;
	sub.f32 	%f109, %f108, %f107;
	selp.f32 	%f110, %f107, %f109, %p33;
	mad.lo.s32 	%r18, %r3, %r1, %r2;
	cvta.to.global.u64 	%rd27, %rd16;
	mul.wide.u32 	%rd28, %r18, 4;
	add.s64 	%rd29, %rd27, %rd28;
	st.global.f32 	[%rd29], %f110;
	@%p31 bra 	$L__BB3_25;
	setp.neu.f32 	%p34, %f12, 0f7F800000;
	@%p34 bra 	$L__BB3_20;
	mov.f32 	%f113, 0f00000000;
	mul.rn.f32 	%f130, %f10, %f113;
	mov.b32 	%r101, 0;
	bra.uni 	$L__BB3_25;
$L__BB3_20:
	mov.b32 	%r19, %f10;
	shl.b32 	%r74, %r19, 8;
	or.b32  	%r20, %r74, -2147483648;
	mov.b64 	%rd46, 0;
	mov.b32 	%r98, 0;
	mov.u64 	%rd44, __cudart_i2opi_f;
	mov.u64 	%rd45, %rd1;
$L__BB3_21:
	.pragma "nounroll";
	ld.global.nc.u32 	%r75, [%rd44];
	mad.wide.u32 	%rd32, %r75, %r20, %rd46;
	shr.u64 	%rd46, %rd32, 32;
	st.local.u32 	[%rd45], %rd32;
	add.s32 	%r98, %r98, 1;
	add.s64 	%rd45, %rd45, 4;
	add.s64 	%rd44, %rd44, 4;
	setp.ne.s32 	%p35, %r98, 6;
	@%p35 bra 	$L__BB3_21;
	shr.u32 	%r76, %r19, 23;
	st.local.u32 	[%rd1+24], %rd46;
	and.b32  	%r23, %r76, 31;
	and.b32  	%r77, %r76, 224;
	add.s32 	%r78, %r77, -128;
	shr.u32 	%r79, %r78, 5;
	mul.wide.u32 	%rd33, %r79, 4;
	sub.s64 	%rd15, %rd1, %rd33;
	ld.local.u32 	%r99, [%rd15+24];
	ld.local.u32 	%r100, [%rd15+20];
	setp.eq.s32 	%p36, %r23, 0;
	@%p36 bra 	$L__BB3_24;
	shf.l.wrap.b32 	%r99, %r100, %r99, %r23;
	ld.local.u32 	%r80, [%rd15+16];
	shf.l.wrap.b32 	%r100, %r80, %r100, %r23;
$L__BB3_24:
	shr.u32 	%r81, %r99, 30;
	shf.l.wrap.b32 	%r82, %r100, %r99, 2;
	shl.b32 	%r83, %r100, 2;
	shr.u32 	%r84, %r82, 31;
	add.s32 	%r85, %r84, %r81;
	neg.s32 	%r86, %r85;
	setp.lt.s32 	%p37, %r19, 0;
	selp.b32 	%r101, %r86, %r85, %p37;
	xor.b32  	%r87, %r82, %r19;
	shr.s32 	%r88, %r82, 31;
	xor.b32  	%r89, %r88, %r82;
	xor.b32  	%r90, %r88, %r83;
	cvt.u64.u32 	%rd34, %r89;
	shl.b64 	%rd35, %rd34, 32;
	cvt.u64.u32 	%rd36, %r90;
	or.b64  	%rd37, %rd35, %rd36;
	cvt.rn.f64.s64 	%fd3, %rd37;
	mul.f64 	%fd4, %fd3, 0d3BF921FB54442D19;
	cvt.rn.f32.f64 	%f111, %fd4;
	neg.f32 	%f112, %f111;
	setp.lt.s32 	%p38, %r87, 0;
	selp.f32 	%f130, %f112, %f111, %p38;
$L__BB3_25:
	mul.rn.f32 	%f114, %f130, %f130;
	and.b32  	%r92, %r101, 1;
	setp.eq.b32 	%p39, %r92, 1;
	selp.f32 	%f115, 0f3F800000, %f130, %p39;
	fma.rn.f32 	%f116, %f114, %f115, 0f00000000;
	fma.rn.f32 	%f117, %f114, 0f37CBAC00, 0fBAB607ED;
	selp.f32 	%f118, %f117, 0fB94D4153, %p39;
	selp.f32 	%f119, 0f3D2AAABB, 0f3C0885E4, %p39;
	fma.rn.f32 	%f120, %f118, %f114, %f119;
	selp.f32 	%f121, 0fBEFFFFFF, 0fBE2AAAA8, %p39;
	fma.rn.f32 	%f122, %f120, %f114, %f121;
	fma.rn.f32 	%f123, %f122, %f116, %f115;
	and.b32  	%r93, %r101, 2;
	setp.eq.s32 	%p40, %r93, 0;
	mov.f32 	%f124, 0f00000000;
	sub.f32 	%f125, %f124, %f123;
	selp.f32 	%f126, %f123, %f125, %p40;
	cvta.to.global.u64 	%rd38, %rd17;
	add.s64 	%rd40, %rd38, %rd28;
	st.global.f32 	[%rd40], %f126;
$L__BB3_26:
	ret;

}
	// .globl	_Z26rope_with_cache_f32_kernelPfPKfS1_iii
.visible .entry _Z26rope_with_cache_f32_kernelPfPKfS1_iii(
	.param .u64 .ptr .align 1 _Z26rope_with_cache_f32_kernelPfPKfS1_iii_param_0,
	.param .u64 .ptr .align 1 _Z26rope_with_cache_f32_kernelPfPKfS1_iii_param_1,
	.param .u64 .ptr .align 1 _Z26rope_with_cache_f32_kernelPfPKfS1_iii_param_2,
	.param .u32 _Z26rope_with_cache_f32_kernelPfPKfS1_iii_param_3,
	.param .u32 _Z26rope_with_cache_f32_kernelPfPKfS1_iii_param_4,
	.param .u32 _Z26rope_with_cache_f32_kernelPfPKfS1_iii_param_5
)
{
	.reg .pred 	%p<4>;
	.reg .b32 	%r<12>;
	.reg .b32 	%f<10>;
	.reg .b64 	%rd<16>;

	ld.param.u64 	%rd1, [_Z26rope_with_cache_f32_kernelPfPKfS1_iii_param_0];
	ld.param.u64 	%rd2, [_Z26rope_with_cache_f32_kernelPfPKfS1_iii_param_1];
	ld.param.u64 	%rd3, [_Z26rope_with_cache_f32_kernelPfPKfS1_iii_param_2];
	ld.param.u32 	%r6, [_Z26rope_with_cache_f32_kernelPfPKfS1_iii_param_3];
	ld.param.u32 	%r4, [_Z26rope_with_cache_f32_kernelPfPKfS1_iii_param_4];
	ld.param.u32 	%r5, [_Z26rope_with_cache_f32_kernelPfPKfS1_iii_param_5];
	mov.u32 	%r1, %ctaid.x;
	mov.u32 	%r2, %tid.x;
	setp.ge.s32 	%p1, %r1, %r6;
	shr.u32 	%r7, %r4, 31;
	add.s32 	%r8, %r4, %r7;
	shr.s32 	%r3, %r8, 1;
	setp.ge.s32 	%p2, %r2, %r3;
	or.pred  	%p3, %p1, %p2;
	@%p3 bra 	$L__BB4_2;
	cvta.to.global.u64 	%rd4, %rd2;
	cvta.to.global.u64 	%rd5, %rd3;
	cvta.to.global.u64 	%rd6, %rd1;
	mul.lo.s32 	%r9, %r4, %r1;
	mul.wide.s32 	%rd7, %r9, 4;
	add.s64 	%rd8, %rd6, %rd7;
	mad.lo.s32 	%r10, %r5, %r3, %r2;
	mul.wide.s32 	%rd9, %r10, 4;
	add.s64 	%rd10, %rd4, %rd9;
	ld.global.nc.f32 	%f1, [%rd10];
	add.s64 	%rd11, %rd5, %rd9;
	ld.global.nc.f32 	%f2, [%rd11];
	mul.wide.u32 	%rd12, %r2, 4;
	add.s64 	%rd13, %rd8, %rd12;
	ld.global.f32 	%f3, [%rd13];
	add.s32 	%r11, %r3, %r2;
	mul.wide.u32 	%rd14, %r11, 4;
	add.s64 	%rd15, %rd8, %rd14;
	ld.global.f32 	%f4, [%rd15];
	mul.f32 	%f5, %f1, %f3;
	mul.f32 	%f6, %f2, %f4;
	sub.f32 	%f7, %f5, %f6;
	st.global.f32 	[%rd13], %f7;
	mul.f32 	%f8, %f1, %f4;
	fma.rn.f32 	%f9, %f2, %f3, %f8;
	st.global.f32 	[%rd15], %f9;
$L__BB4_2:
	ret;

}


// ===== COMPILED SASS (sm_100) =====

	.target	sm_100

	.elftype	@"ET_EXEC"


//--------------------- .note.nv.tkinfo           --------------------------
	.section	.note.nv.tkinfo,"",@"SHT_NOTE"
	.sectionflags	@"SHF_NOTE_NV_TKINFO"
	.tkinfo
        /*0018*/ 	.word	0x00000002
        /*0030*/ 	.string	""
        /*0030*/ 	.string	"ptxas"
        /*0030*/ 	.string	"Cuda compilation tools, release 13.0, V13.0.88"
        /*0030*/ 	.string	"Build cuda_13.0.r13.0/compiler.36424714_0"
        /*0030*/ 	.string	"-arch sm_100 -m 64 "



//--------------------- .note.nv.cuinfo           --------------------------
	.section	.note.nv.cuinfo,"",@"SHT_NOTE"
	.sectionflags	@"SHF_NOTE_NV_CUINFO"
        /*0018*/ 	.short	0x0002
        /*001a*/ 	.short	0x0064
        /*001c*/ 	.short	0x0082
	.zero		2


//--------------------- .nv.info                  --------------------------
	.section	.nv.info,"",@"SHT_CUDA_INFO"
	.align	4


	//----- nvinfo : EIATTR_REGCOUNT
	.align		4
        /*0000*/ 	.byte	0x04, 0x2f
        /*0002*/ 	.short	(.L_2 - .L_1)
	.align		4
.L_1:
        /*0004*/ 	.word	index@(_Z15rope_f32_kernelPfiiiff)
        /*0008*/ 	.word	0x00000016


	//----- nvinfo : EIATTR_FRAME_SIZE
	.align		4
.L_2:
        /*000c*/ 	.byte	0x04, 0x11
        /*000e*/ 	.short	(.L_4 - .L_3)
	.align		4
.L_3:
        /*0010*/ 	.word	index@($__internal_7_$__cuda_sm3x_div_rn_noftz_f32_slowpath)
        /*0014*/ 	.word	0x00000020


	//----- nvinfo : EIATTR_FRAME_SIZE
	.align		4
.L_4:
        /*0018*/ 	.byte	0x04, 0x11
        /*001a*/ 	.short	(.L_6 - .L_5)
	.align		4
.L_5:
        /*001c*/ 	.word	index@($__internal_6_$__cuda_sm20_rcp_rn_f32_slowpath)
        /*0020*/ 	.word	0x00000020


	//----- nvinfo : EIATTR_FRAME_SIZE
	.align		4
.L_6:
        /*0024*/ 	.byte	0x04, 0x11
        /*0026*/ 	.short	(.L_8 - .L_7)
	.align		4
.L_7:
        /*0028*/ 	.word	index@(_Z15rope_f32_kernelPfiiiff)
        /*002c*/ 	.word	0x00000020


	//----- nvinfo : EIATTR_REGCOUNT
	.align		4
.L_8:
        /*0030*/ 	.byte	0x04, 0x2f
        /*0032*/ 	.short	(.L_10 - .L_9)
	.align		4
.L_9:
        /*0034*/ 	.word	index@(_Z27rope_interleaved_f32_kernelPfiiiff)
        /*0038*/ 	.word	0x00000014


	//----- nvinfo : EIATTR_FRAME_SIZE
	.align		4
.L_10:
        /*003c*/ 	.byte	0x04, 0x11
        /*003e*/ 	.short	(.L_12 - .L_11)
	.align		4
.L_11:
        /*0040*/ 	.word	index@($__internal_5_$__cuda_sm3x_div_rn_noftz_f32_slowpath)
        /*0044*/ 	.word	0x00000020


	//----- nvinfo : EIATTR_FRAME_SIZE
	.align		4
.L_12:
        /*0048*/ 	.byte	0x04, 0x11
        /*004a*/ 	.short	(.L_14 - .L_13)
	.align		4
.L_13:
        /*004c*/ 	.word	index@($__internal_4_$__cuda_sm20_rcp_rn_f32_slowpath)
        /*0050*/ 	.word	0x00000020


	//----- nvinfo : EIATTR_FRAME_SIZE
	.align		4
.L_14:
        /*0054*/ 	.byte	0x04, 0x11
        /*0056*/ 	.short	(.L_16 - .L_15)
	.align		4
.L_15:
        /*0058*/ 	.word	index@(_Z27rope_interleaved_f32_kernelPfiiiff)
        /*005c*/ 	.word	0x00000020


	//----- nvinfo : EIATTR_REGCOUNT
	.align		4
.L_16:
        /*0060*/ 	.byte	0x04, 0x2f
        /*0062*/ 	.short	(.L_18 - .L_17)
	.align		4
.L_17:
        /*0064*/ 	.word	index@(_Z21rope_batch_f32_kernelPfiiiiff)
        /*0068*/ 	.word	0x00000014


	//----- nvinfo : EIATTR_FRAME_SIZE
	.align		4
.L_18:
        /*006c*/ 	.byte	0x04, 0x11
        /*006e*/ 	.short	(.L_20 - .L_19)
	.align		4
.L_19:
        /*0070*/ 	.word	index@($__internal_3_$__cuda_sm3x_div_rn_noftz_f32_slowpath)
        /*0074*/ 	.word	0x00000020


	//----- nvinfo : EIATTR_FRAME_SIZE
	.align		4
.L_20:
        /*0078*/ 	.byte	0x04, 0x11
        /*007a*/ 	.short	(.L_22 - .L_21)
	.align		4
.L_21:
        /*007c*/ 	.word	index@($__internal_2_$__cuda_sm20_rcp_rn_f32_slowpath)
        /*0080*/ 	.word	0x00000020


	//----- nvinfo : EIATTR_FRAME_SIZE
	.align		4
.L_22:
        /*0084*/ 	.byte	0x04, 0x11
        /*0086*/ 	.short	(.L_24 - .L_23)
	.align		4
.L_23:
        /*0088*/ 	.word	index@(_Z21rope_batch_f32_kernelPfiiiiff)
        /*008c*/ 	.word	0x00000020


	//----- nvinfo : EIATTR_REGCOUNT
	.align		4
.L_24:
        /*0090*/ 	.byte	0x04, 0x2f
        /*0092*/ 	.short	(.L_26 - .L_25)
	.align		4
.L_25:
        /*0094*/ 	.word	index@(_Z28rope_precompute_freqs_kernelPfS_iiff)
        /*0098*/ 	.word	0x00000012


	//----- nvinfo : EIATTR_FRAME_SIZE
	.align		4
.L_26:
        /*009c*/ 	.byte	0x04, 0x11
        /*009e*/ 	.short	(.L_28 - .L_27)
	.align		4
.L_27:
        /*00a0*/ 	.word	index@($__internal_1_$__cuda_sm3x_div_rn_noftz_f32_slowpath)
        /*00a4*/ 	.word	0x00000020


	//----- nvinfo : EIATTR_FRAME_SIZE
	.align		4
.L_28:
        /*00a8*/ 	.byte	0x04, 0x11
        /*00aa*/ 	.short	(.L_30 - .L_29)
	.align		4
.L_29:
        /*00ac*/ 	.word	index@($__internal_0_$__cuda_sm20_rcp_rn_f32_slowpath)
        /*00b0*/ 	.word	0x00000020


	//----- nvinfo : EIATTR_FRAME_SIZE
	.align		4
.L_30:
        /*00b4*/ 	.byte	0x04, 0x11
        /*00b6*/ 	.short	(.L_32 - .L_31)
	.align		4
.L_31:
        /*00b8*/ 	.word	index@(_Z28rope_precompute_freqs_kernelPfS_iiff)
        /*00bc*/ 	.word	0x00000020


	//----- nvinfo : EIATTR_REGCOUNT
	.align		4
.L_32:
        /*00c0*/ 	.byte	0x04, 0x2f
        /*00c2*/ 	.short	(.L_34 - .L_33)
	.align		4
.L_33:
        /*00c4*/ 	.word	index@(_Z26rope_with_cache_f32_kernelPfPKfS1_iii)
        /*00c8*/ 	.word	0x00000012


	//----- nvinfo : EIATTR_FRAME_SIZE
	.align		4
.L_34:
        /*00cc*/ 	.byte	0x04, 0x11
        /*00ce*/ 	.short	(.L_36 - .L_35)
	.align		4
.L_35:
        /*00d0*/ 	.word	index@(_Z26rope_with_cache_f32_kernelPfPKfS1_iii)
        /*00d4*/ 	.word	0x00000000


	//----- nvinfo : EIATTR_MIN_STACK_SIZE
	.align		4
.L_36:
        /*00d8*/ 	.byte	0x04, 0x12
        /*00da*/ 	.short	(.L_38 - .L_37)
	.align		4
.L_37:
        /*00dc*/ 	.word	index@(_Z26rope_with_cache_f32_kernelPfPKfS1_iii)
        /*00e0*/ 	.word	0x00000000


	//----- nvinfo : EIATTR_MIN_STACK_SIZE
	.align		4
.L_38:
        /*00e4*/ 	.byte	0x04, 0x12
        /*00e6*/ 	.short	(.L_40 - .L_39)
	.align		4
.L_39:
        /*00e8*/ 	.word	index@(_Z28rope_precompute_freqs_kernelPfS_iiff)
        /*00ec*/ 	.word	0x00000020


	//----- nvinfo : EIATTR_MIN_STACK_SIZE
	.align		4
.L_40:
        /*00f0*/ 	.byte	0x04, 0x12
        /*00f2*/ 	.short	(.L_42 - .L_41)
	.align		4
.L_41:
        /*00f4*/ 	.word	index@(_Z21rope_batch_f32_kernelPfiiiiff)
        /*00f8*/ 	.word	0x00000020


	//----- nvinfo : EIATTR_MIN_STACK_SIZE
	.align		4
.L_42:
        /*00fc*/ 	.byte	0x04, 0x12
        /*00fe*/ 	.short	(.L_44 - .L_43)
	.align		4
.L_43:
        /*0100*/ 	.word	index@(_Z27rope_interleaved_f32_kernelPfiiiff)
        /*0104*/ 	.word	0x00000020


	//----- nvinfo : EIATTR_MIN_STACK_SIZE
	.align		4
.L_44:
        /*0108*/ 	.byte	0x04, 0x12
        /*010a*/ 	.short	(.L_46 - .L_45)
	.align		4
.L_45:
        /*010c*/ 	.word	index@(_Z15rope_f32_kernelPfiiiff)
        /*0110*/ 	.word	0x00000020
.L_46:


//--------------------- .nv.compat                --------------------------
	.section	.nv.compat,"",@"SHT_CUDA_COMPAT_INFO"
	.align	4
        /*0000*/ 	.byte	0x02, 0x09, 0x00, 0x00, 0x02, 0x02, 0x01, 0x00, 0x02, 0x05, 0x05, 0x00, 0x03, 0x07, 0x01, 0x01
        /*0010*/ 	.byte	0x02, 0x03, 0x00, 0x00, 0x02, 0x06, 0x01, 0x00, 0x04, 0x0b, 0x08, 0x00, 0x01, 0x00, 0x00, 0x00
        /*0020*/ 	.byte	0x00, 0x00, 0x00, 0x00


//--------------------- .nv.info._Z26rope_with_cache_f32_kernelPfPKfS1_iii --------------------------
	.section	.nv.info._Z26rope_with_cache_f32_kernelPfPKfS1_iii,"",@"SHT_CUDA_INFO"
	.sectionflags	@""
	.align	4


	//----- nvinfo : EIATTR_CUDA_API_VERSION
	.align		4
        /*0000*/ 	.byte	0x04, 0x37
        /*0002*/ 	.short	(.L_48 - .L_47)
.L_47:
        /*0004*/ 	.word	0x00000082


	//----- nvinfo : EIATTR_KPARAM_INFO
	.align		4
.L_48:
        /*0008*/ 	.byte	0x04, 0x17
        /*000a*/ 	.short	(.L_50 - .L_49)
.L_49:
        /*000c*/ 	.word	0x00000000
        /*0010*/ 	.short	0x0005
        /*0012*/ 	.short	0x0020
        /*0014*/ 	.byte	0x00, 0xf0, 0x11, 0x00


	//----- nvinfo : EIATTR_KPARAM_INFO
	.align		4
.L_50:
        /*0018*/ 	.byte	0x04, 0x17
        /*001a*/ 	.short	(.L_52 - .L_51)
.L_51:
        /*001c*/ 	.word	0x00000000
        /*0020*/ 	.short	0x0004
        /*0022*/ 	.short	0x001c
        /*0024*/ 	.byte	0x00, 0xf0, 0x11, 0x00


	//----- nvinfo : EIATTR_KPARAM_INFO
	.align		4
.L_52:
        /*0028*/ 	.byte	0x04, 0x17
        /*002a*/ 	.short	(.L_54 - .L_53)
.L_53:
        /*002c*/ 	.word	0x00000000
        /*0030*/ 	.short	0x0003
        /*0032*/ 	.short	0x0018
        /*0034*/ 	.byte	0x00, 0xf0, 0x11, 0x00


	//----- nvinfo : EIATTR_KPARAM_INFO
	.align		4
.L_54:
        /*0038*/ 	.byte	0x04, 0x17
        /*003a*/ 	.short	(.L_56 - .L_55)
.L_55:
        /*003c*/ 	.word	0x00000000
        /*0040*/ 	.short	0x0002
        /*0042*/ 	.short	0x0010
        /*0044*/ 	.byte	0x00, 0xf5, 0x21, 0x00


	//----- nvinfo : EIATTR_KPARAM_INFO
	.align		4
.L_56:
        /*0048*/ 	.byte	0x04, 0x17
        /*004a*/ 	.short	(.L_58 - .L_57)
.L_57:
        /*004c*/ 	.word	0x00000000
        /*0050*/ 	.short	0x0001
        /*0052*/ 	.short	0x0008
        /*0054*/ 	.byte	0x00, 0xf5, 0x21, 0x00


	//----- nvinfo : EIATTR_KPARAM_INFO
	.align		4
.L_58:
        /*0058*/ 	.byte	0x04, 0x17
        /*005a*/ 	.short	(.L_60 - .L_59)
.L_59:
        /*005c*/ 	.word	0x00000000
        /*0060*/ 	.short	0x0000
        /*0062*/ 	.short	0x0000
        /*0064*/ 	.byte	0x00, 0xf5, 0x21, 0x00


	//----- nvinfo : EIATTR_SPARSE_MMA_MASK
	.align		4
.L_60:
        /*0068*/ 	.byte	0x03, 0x50
        /*006a*/ 	.short	0x0000


	//----- nvinfo : EIATTR_MAXREG_COUNT
	.align		4
        /*006c*/ 	.byte	0x03, 0x1b
        /*006e*/ 	.short	0x00ff


	//----- nvinfo : EIATTR_MERCURY_ISA_VERSION
	.align		4
        /*0070*/ 	.byte	0x03, 0x5f
        /*0072*/ 	.short	0x0101


	//----- nvinfo : EIATTR_VRC_CTA_INIT_COUNT
	.align		4
        /*0074*/ 	.byte	0x02, 0x4a
	.zero		1
	.zero		1


	//----- nvinfo : EIATTR_EXIT_INSTR_OFFSETS
	.align		4
        /*0078*/ 	.byte	0x04, 0x1c
        /*007a*/ 	.short	(.L_62 - .L_61)


	//   ....[0]....
.L_61:
        /*007c*/ 	.word	0x00000080


	//   ....[1]....
        /*0080*/ 	.word	0x00000200


	//----- nvinfo : EIATTR_CBANK_PARAM_SIZE
	.align		4
.L_62:
        /*0084*/ 	.byte	0x03, 0x19
        /*0086*/ 	.short	0x0024


	//----- nvinfo : EIATTR_PARAM_CBANK
	.align		4
        /*0088*/ 	.byte	0x04, 0x0a
        /*008a*/ 	.short	(.L_64 - .L_63)
	.align		4
.L_63:
        /*008c*/ 	.word	index@(.nv.constant0._Z26rope_with_cache_f32_kernelPfPKfS1_iii)
        /*0090*/ 	.short	0x0380
        /*0092*/ 	.short	0x0024


	//----- nvinfo : EIATTR_SW_WAR
	.align		4
.L_64:
        /*0094*/ 	.byte	0x04, 0x36
        /*0096*/ 	.short	(.L_66 - .L_65)
.L_65:
        /*0098*/ 	.word	0x00000008
.L_66:


//--------------------- .nv.info._Z28rope_precompute_freqs_kernelPfS_iiff --------------------------
	.section	.nv.info._Z28rope_precompute_freqs_kernelPfS_iiff,"",@"SHT_CUDA_INFO"
	.sectionflags	@""
	.align	4


	//----- nvinfo : EIATTR_CUDA_API_VERSION
	.align		4
        /*0000*/ 	.byte	0x04, 0x37
        /*0002*/ 	.short	(.L_68 - .L_67)
.L_67:
        /*0004*/ 	.word	0x00000082


	//----- nvinfo : EIATTR_KPARAM_INFO
	.align		4
.L_68:
        /*0008*/ 	.byte	0x04, 0x17
        /*000a*/ 	.short	(.L_70 - .L_69)
.L_69:
        /*000c*/ 	.word	0x00000000
        /*0010*/ 	.short	0x0005
        /*0012*/ 	.short	0x001c
        /*0014*/ 	.byte	0x00, 0xf0, 0x11, 0x00


	//----- nvinfo : EIATTR_KPARAM_INFO
	.align		4
.L_70:
        /*0018*/ 	.byte	0x04, 0x17
        /*001a*/ 	.short	(.L_72 - .L_71)
.L_71:
        /*001c*/ 	.word	0x00000000
        /*0020*/ 	.short	0x0004
        /*0022*/ 	.short	0x0018
        /*0024*/ 	.byte	0x00, 0xf0, 0x11, 0x00


	//----- nvinfo : EIATTR_KPARAM_INFO
	.align		4
.L_72:
        /*0028*/ 	.byte	0x04, 0x17
        /*002a*/ 	.short	(.L_74 - .L_73)
.L_73:
        /*002c*/ 	.word	0x00000000
        /*0030*/ 	.short	0x0003
        /*0032*/ 	.short	0x0014
        /*0034*/ 	.byte	0x00, 0xf0, 0x11, 0x00


	//----- nvinfo : EIATTR_KPARAM_INFO
	.align		4
.L_74:
        /*0038*/ 	.byte	0x04, 0x17
        /*003a*/ 	.short	(.L_76 - .L_75)
.L_75:
        /*003c*/ 	.word	0x00000000
        /*0040*/ 	.short	0x0002
        /*0042*/ 	.short	0x0010
        /*0044*/ 	.byte	0x00, 0xf0, 0x11, 0x00


	//----- nvinfo : EIATTR_KPARAM_INFO
	.align		4
.L_76:
        /*0048*/ 	.byte	0x04, 0x17
        /*004a*/ 	.short	(.L_78 - .L_77)
.L_77:
        /*004c*/ 	.word	0x00000000
        /*0050*/ 	.short	0x0001
        /*0052*/ 	.short	0x0008
        /*0054*/ 	.byte	0x00, 0xf5, 0x21, 0x00


	//----- nvinfo : EIATTR_KPARAM_INFO
	.align		4
.L_78:
        /*0058*/ 	.byte	0x04, 0x17
        /*005a*/ 	.short	(.L_80 - .L_79)
.L_79:
        /*005c*/ 	.word	0x00000000
        /*0060*/ 	.short	0x0000
        /*0062*/ 	.short	0x0000
        /*0064*/ 	.byte	0x00, 0xf5, 0x21, 0x00


	//----- nvinfo : EIATTR_SPARSE_MMA_MASK
	.align		4
.L_80:
        /*0068*/ 	.byte	0x03, 0x50
        /*006a*/ 	.short	0x0000


	//----- nvinfo : EIATTR_MAXREG_COUNT
	.align		4
        /*006c*/ 	.byte	0x03, 0x1b
        /*006e*/ 	.short	0x00ff


	//----- nvinfo : EIATTR_MERCURY_ISA_VERSION
	.align		4
        /*0070*/ 	.byte	0x03, 0x5f
        /*0072*/ 	.short	0x0101


	//----- nvinfo : EIATTR_VRC_CTA_INIT_COUNT
	.align		4
        /*0074*/ 	.byte	0x02, 0x4a
	.zero		1
	.zero		1


	//----- nvinfo : EIATTR_EXIT_INSTR_OFFSETS
	.align		4
        /*0078*/ 	.byte	0x04, 0x1c
        /*007a*/ 	.short	(.L_82 - .L_81)


	//   ....[0]....
.L_81:
        /*007c*/ 	.word	0x00000090


	//   ....[1]....
        /*0080*/ 	.word	0x00001300


	//----- nvinfo : EIATTR_CRS_STACK_SIZE
	.align		4
.L_82:
        /*0084*/ 	.byte	0x04, 0x1e
        /*0086*/ 	.short	(.L_84 - .L_83)
.L_83:
        /*0088*/ 	.word	0x00000000


	//----- nvinfo : EIATTR_CBANK_PARAM_SIZE
	.align		4
.L_84:
        /*008c*/ 	.byte	0x03, 0x19
        /*008e*/ 	.short	0x0020


	//----- nvinfo : EIATTR_PARAM_CBANK
	.align		4
        /*0090*/ 	.byte	0x04, 0x0a
        /*0092*/ 	.short	(.L_86 - .L_85)
	.align		4
.L_85:
        /*0094*/ 	.word	index@(.nv.constant0._Z28rope_precompute_freqs_kernelPfS_iiff)
        /*0098*/ 	.short	0x0380
        /*009a*/ 	.short	0x0020


	//----- nvinfo : EIATTR_SW_WAR
	.align		4
.L_86:
        /*009c*/ 	.byte	0x04, 0x36
        /*009e*/ 	.short	(.L_88 - .L_87)
.L_87:
        /*00a0*/ 	.word	0x00000008
.L_88:


//--------------------- .nv.info._Z21rope_batch_f32_kernelPfiiiiff --------------------------
	.section	.nv.info._Z21rope_batch_f32_kernelPfiiiiff,"",@"SHT_CUDA_INFO"
	.sectionflags	@""
	.align	4


	//----- nvinfo : EIATTR_CUDA_API_VERSION
	.align		4
        /*0000*/ 	.byte	0x04, 0x37
        /*0002*/ 	.short	(.L_90 - .L_89)
.L_89:
        /*0004*/ 	.word	0x00000082


	//----- nvinfo : EIATTR_KPARAM_INFO
	.align		4
.L_90:
        /*0008*/ 	.byte	0x04, 0x17
        /*000a*/ 	.short	(.L_92 - .L_91)
.L_91:
        /*000c*/ 	.word	0x00000000
        /*0010*/ 	.short	0x0006
        /*0012*/ 	.short	0x001c
        /*0014*/ 	.byte	0x00, 0xf0, 0x11, 0x00


	//----- nvinfo : EIATTR_KPARAM_INFO
	.align		4
.L_92:
        /*0018*/ 	.byte	0x04, 0x17
        /*001a*/ 	.short	(.L_94 - .L_93)
.L_93:
        /*001c*/ 	.word	0x00000000
        /*0020*/ 	.short	0x0005
        /*0022*/ 	.short	0x0018
        /*0024*/ 	.byte	0x00, 0xf0, 0x11, 0x00


	//----- nvinfo : EIATTR_KPARAM_INFO
	.align		4
.L_94:
        /*0028*/ 	.byte	0x04, 0x17
        /*002a*/ 	.short	(.L_96 - .L_95)
.L_95:
        /*002c*/ 	.word	0x00000000
        /*0030*/ 	.short	0x0004
        /*0032*/ 	.short	0x0014
        /*0034*/ 	.byte	0x00, 0xf0, 0x11, 0x00


	//----- nvinfo : EIATTR_KPARAM_INFO
	.align		4
.L_96:
        /*0038*/ 	.byte	0x04, 0x17
        /*003a*/ 	.short	(.L_98 - .L_97)
.L_97:
        /*003c*/ 	.word	0x00000000
        /*0040*/ 	.short	0x0003
        /*0042*/ 	.short	0x0010
        /*0044*/ 	.byte	0x00, 0xf0, 0x11, 0x00


	//----- nvinfo : EIATTR_KPARAM_INFO
	.align		4
.L_98:
        /*0048*/ 	.byte	0x04, 0x17
        /*004a*/ 	.short	(.L_100 - .L_99)
.L_99:
        /*004c*/ 	.word	0x00000000
        /*0050*/ 	.short	0x0002
        /*0052*/ 	.short	0x000c
        /*0054*/ 	.byte	0x00, 0xf0, 0x11, 0x00


	//----- nvinfo : EIATTR_KPARAM_INFO
	.align		4
.L_100:
        /*0058*/ 	.byte	0x04, 0x17
        /*005a*/ 	.short	(.L_102 - .L_101)
.L_101:
        /*005c*/ 	.word	0x00000000
        /*0060*/ 	.short	0x0001
        /*0062*/ 	.short	0x0008
        /*0064*/ 	.byte	0x00, 0xf0, 0x11, 0x00


	//----- nvinfo : EIATTR_KPARAM_INFO
	.align		4
.L_102:
        /*0068*/ 	.byte	0x04, 0x17
        /*006a*/ 	.short	(.L_104 - .L_103)
.L_103:
        /*006c*/ 	.word	0x00000000
        /*0070*/ 	.short	0x0000
        /*0072*/ 	.short	0x0000
        /*0074*/ 	.byte	0x00, 0xf5, 0x21, 0x00


	//----- nvinfo : EIATTR_SPARSE_MMA_MASK
	.align		4
.L_104:
        /*0078*/ 	.byte	0x03, 0x50
        /*007a*/ 	.short	0x0000


	//----- nvinfo : EIATTR_MAXREG_COUNT
	.align		4
        /*007c*/ 	.byte	0x03, 0x1b
        /*007e*/ 	.short	0x00ff


	//----- nvinfo : EIATTR_MERCURY_ISA_VERSION
	.align		4
        /*0080*/ 	.byte	0x03, 0x5f
        /*0082*/ 	.short	0x0101


	//----- nvinfo : EIATTR_VRC_CTA_INIT_COUNT
	.align		4
        /*0084*/ 	.byte	0x02, 0x4a
	.zero		1
	.zero		1


	//----- nvinfo : EIATTR_EXIT_INSTR_OFFSETS
	.align		4
        /*0088*/ 	.byte	0x04, 0x1c
        /*008a*/ 	.short	(.L_106 - .L_105)


	//   ....[0]....
.L_105:
        /*008c*/ 	.word	0x000000d0


	//   ....[1]....
        /*0090*/ 	.word	0x00001400


	//----- nvinfo : EIATTR_CRS_STACK_SIZE
	.align		4
.L_106:
        /*0094*/ 	.byte	0x04, 0x1e
        /*0096*/ 	.short	(.L_108 - .L_107)
.L_107:
        /*0098*/ 	.word	0x00000000


	//----- nvinfo : EIATTR_CBANK_PARAM_SIZE
	.align		4
.L_108:
        /*009c*/ 	.byte	0x03, 0x19
        /*009e*/ 	.short	0x0020


	//----- nvinfo : EIATTR_PARAM_CBANK
	.align		4
        /*00a0*/ 	.byte	0x04, 0x0a
        /*00a2*/ 	.short	(.L_110 - .L_109)
	.align		4
.L_109:
        /*00a4*/ 	.word	index@(.nv.constant0._Z21rope_batch_f32_kernelPfiiiiff)
        /*00a8*/ 	.short	0x0380
        /*00aa*/ 	.short	0x0020


	//----- nvinfo : EIATTR_SW_WAR
	.align		4
.L_110:
        /*00ac*/ 	.byte	0x04, 0x36
        /*00ae*/ 	.short	(.L_112 - .L_111)
.L_111:
        /*00b0*/ 	.word	0x00000008
.L_112:


//--------------------- .nv.info._Z27rope_interleaved_f32_kernelPfiiiff --------------------------
	.section	.nv.info._Z27rope_interleaved_f32_kernelPfiiiff,"",@"SHT_CUDA_INFO"
	.sectionflags	@""
	.align	4


	//----- nvinfo : EIATTR_CUDA_API_VERSION
	.align		4
        /*0000*/ 	.byte	0x04, 0x37
        /*0002*/ 	.short	(.L_114 - .L_113)
.L_113:
        /*0004*/ 	.word	0x00000082


	//----- nvinfo : EIATTR_KPARAM_INFO
	.align		4
.L_114:
        /*0008*/ 	.byte	0x04, 0x17
        /*000a*/ 	.short	(.L_116 - .L_115)
.L_115:
        /*000c*/ 	.word	0x00000000
        /*0010*/ 	.short	0x0005
        /*0012*/ 	.short	0x0018
        /*0014*/ 	.byte	0x00, 0xf0, 0x11, 0x00


	//----- nvinfo : EIATTR_KPARAM_INFO
	.align		4
.L_116:
        /*0018*/ 	.byte	0x04, 0x17
        /*001a*/ 	.short	(.L_118 - .L_117)
.L_117:
        /*001c*/ 	.word	0x00000000
        /*0020*/ 	.short	0x0004
        /*0022*/ 	.short	0x0014
        /*0024*/ 	.byte	0x00, 0xf0, 0x11, 0x00


	//----- nvinfo : EIATTR_KPARAM_INFO
	.align		4
.L_118:
        /*0028*/ 	.byte	0x04, 0x17
        /*002a*/ 	.short	(.L_120 - .L_119)
.L_119:
        /*002c*/ 	.word	0x00000000
        /*0030*/ 	.short	0x0003
        /*0032*/ 	.short	0x0010
        /*0034*/ 	.byte	0x00, 0xf0, 0x11, 0x00


	//----- nvinfo : EIATTR_KPARAM_INFO
	.align		4
.L_120:
        /*0038*/ 	.byte	0x04, 0x17
        /*003a*/ 	.short	(.L_122 - .L_121)
.L_121:
        /*003c*/ 	.word	0x00000000
        /*0040*/ 	.short	0x0002
        /*0042*/ 	.short	0x000c
        /*0044*/ 	.byte	0x00, 0xf0, 0x11, 0x00


	//----- nvinfo : EIATTR_KPARAM_INFO
	.align		4
.L_122:
        /*0048*/ 	.byte	0x04, 0x17
        /*004a*/ 	.short	(.L_124 - .L_123)
.L_123:
        /*004c*/ 	.word	0x00000000
        /*0050*/ 	.short	0x0001
        /*0052*/ 	.short	0x0008
        /*0054*/ 	.byte	0x00, 0xf0, 0x11, 0x00


	//----- nvinfo : EIATTR_KPARAM_INFO
	.align		4
.L_124:
        /*0058*/ 	.byte	0x04, 0x17
        /*005a*/ 	.short	(.L_126 - .L_125)
.L_125:
        /*005c*/ 	.word	0x00000000
        /*0060*/ 	.short	0x0000
        /*0062*/ 	.short	0x0000
        /*0064*/ 	.byte	0x00, 0xf5, 0x21, 0x00


	//----- nvinfo : EIATTR_SPARSE_MMA_MASK
	.align		4
.L_126:
        /*0068*/ 	.byte	0x03, 0x50
        /*006a*/ 	.short	0x0000


	//----- nvinfo : EIATTR_MAXREG_COUNT
	.align		4
        /*006c*/ 	.byte	0x03, 0x1b
        /*006e*/ 	.short	0x00ff


	//----- nvinfo : EIATTR_MERCURY_ISA_VERSION
	.align		4
        /*0070*/ 	.byte	0x03, 0x5f
        /*0072*/ 	.short	0x0101


	//----- nvinfo : EIATTR_VRC_CTA_INIT_COUNT
	.align		4
        /*0074*/ 	.byte	0x02, 0x4a
	.zero		1
	.zero		1


	//----- nvinfo : EIATTR_EXIT_INSTR_OFFSETS
	.align		4
        /*0078*/ 	.byte	0x04, 0x1c
        /*007a*/ 	.short	(.L_128 - .L_127)


	//   ....[0]....
.L_127:
        /*007c*/ 	.word	0x00000090


	//   ....[1]....
        /*0080*/ 	.word	0x00001370


	//----- nvinfo : EIATTR_CRS_STACK_SIZE
	.align		4
.L_128:
        /*0084*/ 	.byte	0x04, 0x1e
        /*0086*/ 	.short	(.L_130 - .L_129)
.L_129:
        /*0088*/ 	.word	0x00000000


	//----- nvinfo : EIATTR_CBANK_PARAM_SIZE
	.align		4
.L_130:
        /*008c*/ 	.byte	0x03, 0x19
        /*008e*/ 	.short	0x001c


	//----- nvinfo : EIATTR_PARAM_CBANK
	.align		4
        /*0090*/ 	.byte	0x04, 0x0a
        /*0092*/ 	.short	(.L_132 - .L_131)
	.align		4
.L_131:
        /*0094*/ 	.word	index@(.nv.constant0._Z27rope_interleaved_f32_kernelPfiiiff)
        /*0098*/ 	.short	0x0380
        /*009a*/ 	.short	0x001c


	//----- nvinfo : EIATTR_SW_WAR
	.align		4
.L_132:
        /*009c*/ 	.byte	0x04, 0x36
        /*009e*/ 	.short	(.L_134 - .L_133)
.L_133:
        /*00a0*/ 	.word	0x00000008
.L_134:


//--------------------- .nv.info._Z15rope_f32_kernelPfiiiff --------------------------
	.section	.nv.info._Z15rope_f32_kernelPfiiiff,"",@"SHT_CUDA_INFO"
	.sectionflags	@""
	.align	4


	//----- nvinfo : EIATTR_CUDA_API_VERSION
	.align		4
        /*0000*/ 	.byte	0x04, 0x37
        /*0002*/ 	.short	(.L_136 - .L_135)
.L_135:
        /*0004*/ 	.word	0x00000082


	//----- nvinfo : EIATTR_KPARAM_INFO
	.align		4
.L_136:
        /*0008*/ 	.byte	0x04, 0x17
        /*000a*/ 	.short	(.L_138 - .L_137)
.L_137:
        /*000c*/ 	.word	0x00000000
        /*0010*/ 	.short	0x0005
        /*0012*/ 	.short	0x0018
        /*0014*/ 	.byte	0x00, 0xf0, 0x11, 0x00


	//----- nvinfo : EIATTR_KPARAM_INFO
	.align		4
.L_138:
        /*0018*/ 	.byte	0x04, 0x17
        /*001a*/ 	.short	(.L_140 - .L_139)
.L_139:
        /*001c*/ 	.word	0x00000000
        /*0020*/ 	.short	0x0004
        /*0022*/ 	.short	0x0014
        /*0024*/ 	.byte	0x00, 0xf0, 0x11, 0x00


	//----- nvinfo : EIATTR_KPARAM_INFO
	.align		4
.L_140:
        /*0028*/ 	.byte	0x04, 0x17
        /*002a*/ 	.short	(.L_142 - .L_141)
.L_141:
        /*002c*/ 	.word	0x00000000
        /*0030*/ 	.short	0x0003
        /*0032*/ 	.short	0x0010
        /*0034*/ 	.byte	0x00, 0xf0, 0x11, 0x00


	//----- nvinfo : EIATTR_KPARAM_INFO
	.align		4
.L_142:
        /*0038*/ 	.byte	0x04, 0x17
        /*003a*/ 	.short	(.L_144 - .L_143)
.L_143:
        /*003c*/ 	.word	0x00000000
        /*0040*/ 	.short	0x0002
        /*0042*/ 	.short	0x000c
        /*0044*/ 	.byte	0x00, 0xf0, 0x11, 0x00


	//----- nvinfo : EIATTR_KPARAM_INFO
	.align		4
.L_144:
        /*0048*/ 	.byte	0x04, 0x17
        /*004a*/ 	.short	(.L_146 - .L_145)
.L_145:
        /*004c*/ 	.word	0x00000000
        /*0050*/ 	.short	0x0001
        /*0052*/ 	.short	0x0008
        /*0054*/ 	.byte	0x00, 0xf0, 0x11, 0x00


	//----- nvinfo : EIATTR_KPARAM_INFO
	.align		4
.L_146:
        /*0058*/ 	.byte	0x04, 0x17
        /*005a*/ 	.short	(.L_148 - .L_147)
.L_147:
        /*005c*/ 	.word	0x00000000
        /*0060*/ 	.short	0x0000
        /*0062*/ 	.short	0x0000
        /*0064*/ 	.byte	0x00, 0xf5, 0x21, 0x00


	//----- nvinfo : EIATTR_SPARSE_MMA_MASK
	.align		4
.L_148:
        /*0068*/ 	.byte	0x03, 0x50
        /*006a*/ 	.short	0x0000


	//----- nvinfo : EIATTR_MAXREG_COUNT
	.align		4
        /*006c*/ 	.byte	0x03, 0x1b
        /*006e*/ 	.short	0x00ff


	//----- nvinfo : EIATTR_MERCURY_ISA_VERSION
	.align		4
        /*0070*/ 	.byte	0x03, 0x5f
        /*0072*/ 	.short	0x0101


	//----- nvinfo : EIATTR_VRC_CTA_INIT_COUNT
	.align		4
        /*0074*/ 	.byte	0x02, 0x4a
	.zero		1
	.zero		1


	//----- nvinfo : EIATTR_EXIT_INSTR_OFFSETS
	.align		4
        /*0078*/ 	.byte	0x04, 0x1c
        /*007a*/ 	.short	(.L_150 - .L_149)


	//   ....[0]....
.L_149:
        /*007c*/ 	.word	0x00000090


	//   ....[1]....
        /*0080*/ 	.word	0x00001380


	//----- nvinfo : EIATTR_CRS_STACK_SIZE
	.align		4
.L_150:
        /*0084*/ 	.byte	0x04, 0x1e
        /*0086*/ 	.short	(.L_152 - .L_151)
.L_151:
        /*0088*/ 	.word	0x00000000


	//----- nvinfo : EIATTR_CBANK_PARAM_SIZE
	.align		4
.L_152:
        /*008c*/ 	.byte	0x03, 0x19
        /*008e*/ 	.short	0x001c


	//----- nvinfo : EIATTR_PARAM_CBANK
	.align		4
        /*0090*/ 	.byte	0x04, 0x0a
        /*0092*/ 	.short	(.L_154 - .L_153)
	.align		4
.L_153:
        /*0094*/ 	.word	index@(.nv.constant0._Z15rope_f32_kernelPfiiiff)
        /*0098*/ 	.short	0x0380
        /*009a*/ 	.short	0x001c


	//----- nvinfo : EIATTR_SW_WAR
	.align		4
.L_154:
        /*009c*/ 	.byte	0x04, 0x36
        /*009e*/ 	.short	(.L_156 - .L_155)
.L_155:
        /*00a0*/ 	.word	0x00000008
.L_156:


//--------------------- .nv.callgraph             --------------------------
	.section	.nv.callgraph,"",@"SHT_CUDA_CALLGRAPH"
	.align	4
	.sectionentsize	8
	.align		4
        /*0000*/ 	.word	0x00000000
	.align		4
        /*0004*/ 	.word	0xffffffff
	.align		4
        /*0008*/ 	.word	0x00000000
	.align		4
        /*000c*/ 	.word	0xfffffffe
	.align		4
        /*0010*/ 	.word	0x00000000
	.align		4
        /*0014*/ 	.word	0xfffffffd
	.align		4
        /*0018*/ 	.word	0x00000000
	.align		4
        /*001c*/ 	.word	0xfffffffc


//--------------------- .nv.constant4             --------------------------
	.section	.nv.constant4,"a",@progbits
	.align	8
	.align		8
.nv.constant4:
        /*0000*/ 	.dword	__cudart_i2opi_f


//--------------------- .text._Z26rope_with_cache_f32_kernelPfPKfS1_iii --------------------------
	.section	.text._Z26rope_with_cache_f32_kernelPfPKfS1_iii,"ax",@progbits
	.align	128
        .global         _Z26rope_with_cache_f32_kernelPfPKfS1_iii
        .type           _Z26rope_with_cache_f32_kernelPfPKfS1_iii,@function
        .size           _Z26rope_with_cache_f32_kernelPfPKfS1_iii,(.L_x_129 - _Z26rope_with_cache_f32_kernelPfPKfS1_iii)
        .other          _Z26rope_with_cache_f32_kernelPfPKfS1_iii,@"STO_CUDA_ENTRY STV_DEFAULT"
_Z26rope_with_cache_f32_kernelPfPKfS1_iii:
.text._Z26rope_with_cache_f32_kernelPfPKfS1_iii:
[----:B------:R-:W-:Y:S01]  /*0000*/  LDC R1, c[0x0][0x37c] ;  /* 0x0000df00ff017b82 */ /* 0x000fe20000000800 */
[----:B------:R-:W0:Y:S07]  /*0010*/  S2R R13, SR_TID.X ;  /* 0x00000000000d7919 */ /* 0x000e2e0000002100 */
[----:B------:R-:W1:Y:S08]  /*0020*/  LDC.64 R2, c[0x0][0x398] ;  /* 0x0000e600ff027b82 */ /* 0x000e700000000a00 */
[----:B------:R-:W2:Y:S01]  /*0030*/  S2UR UR6, SR_CTAID.X ;  /* 0x00000000000679c3 */ /* 0x000ea20000002500 */
[----:B-1----:R-:W-:-:S04]  /*0040*/  LEA.HI R0, R3, R3, RZ, 0x1 ;  /* 0x0000000303007211 */ /* 0x002fc800078f08ff */
[----:B------:R-:W-:-:S04]  /*0050*/  SHF.R.S32.HI R0, RZ, 0x1, R0 ;  /* 0x00000001ff007819 */ /* 0x000fc80000011400 */
[----:B0-----:R-:W-:-:S04]  /*0060*/  ISETP.GE.AND P0, PT, R13, R0, PT ;  /* 0x000000000d00720c */ /* 0x001fc80003f06270 */
[----:B--2---:R-:W-:-:S13]  /*0070*/  ISETP.LE.OR P0, PT, R2, UR6, P0 ;  /* 0x0000000602007c0c */ /* 0x004fda0008703670 */
[----:B------:R-:W-:Y:S05]  /*0080*/  @P0 EXIT ;  /* 0x000000000000094d */ /* 0x000fea0003800000 */
[----:B------:R-:W0:Y:S01]  /*0090*/  LDC.64 R4, c[0x0][0x380] ;  /* 0x0000e000ff047b82 */ /* 0x000e220000000a00 */
[----:B------:R-:W1:Y:S01]  /*00a0*/  LDCU UR7, c[0x0][0x3a0] ;  /* 0x00007400ff0777ac */ /* 0x000e620008000800 */
[----:B------:R-:W-:Y:S01]  /*00b0*/  IMAD R3, R3, UR6, RZ ;  /* 0x0000000603037c24 */ /* 0x000fe2000f8e02ff */
[----:B------:R-:W2:Y:S05]  /*00c0*/  LDCU.64 UR4, c[0x0][0x358] ;  /* 0x00006b00ff0477ac */ /* 0x000eaa0008000a00 */
[----:B------:R-:W3:Y:S08]  /*00d0*/  LDC.64 R8, c[0x0][0x390] ;  /* 0x0000e400ff087b82 */ /* 0x000ef00000000a00 */
[----:B------:R-:W4:Y:S01]  /*00e0*/  LDC.64 R6, c[0x0][0x388] ;  /* 0x0000e200ff067b82 */ /* 0x000f220000000a00 */
[----:B-1----:R-:W-:-:S02]  /*00f0*/  IMAD R11, R0, UR7, R13 ;  /* 0x00000007000b7c24 */ /* 0x002fc4000f8e020d */
[----:B0-----:R-:W-:Y:S01]  /*0100*/  IMAD.WIDE R4, R3, 0x4, R4 ;  /* 0x0000000403047825 */ /* 0x001fe200078e0204 */
[----:B------:R-:W-:-:S05]  /*0110*/  IADD3 R3, PT, PT, R0, R13, RZ ;  /* 0x0000000d00037210 */ /* 0x000fca0007ffe0ff */
[----:B------:R-:W-:-:S04]  /*0120*/  IMAD.WIDE.U32 R2, R3, 0x4, R4 ;  /* 0x0000000403027825 */ /* 0x000fc800078e0004 */
[----:B---3--:R-:W-:-:S04]  /*0130*/  IMAD.WIDE R8, R11, 0x4, R8 ;  /* 0x000000040b087825 */ /* 0x008fc800078e0208 */
[----:B----4-:R-:W-:Y:S02]  /*0140*/  IMAD.WIDE R6, R11, 0x4, R6 ;  /* 0x000000040b067825 */ /* 0x010fe400078e0206 */
[----:B--2---:R-:W2:Y:S02]  /*0150*/  LDG.E.CONSTANT R8, desc[UR4][R8.64] ;  /* 0x0000000408087981 */ /* 0x004ea4000c1e9900 */
[----:B------:R-:W-:Y:S02]  /*0160*/  IMAD.WIDE.U32 R4, R13, 0x4, R4 ;  /* 0x000000040d047825 */ /* 0x000fe400078e0004 */
[----:B------:R-:W2:Y:S04]  /*0170*/  LDG.E R13, desc[UR4][R2.64] ;  /* 0x00000004020d7981 */ /* 0x000ea8000c1e1900 */
[----:B------:R-:W3:Y:S04]  /*0180*/  LDG.E.CONSTANT R6, desc[UR4][R6.64] ;  /* 0x0000000406067981 */ /* 0x000ee8000c1e9900 */
[----:B------:R-:W4:Y:S01]  /*0190*/  LDG.E R11, desc[UR4][R4.64] ;  /* 0x00000004040b7981 */ /* 0x000f22000c1e1900 */
[-C--:B--2---:R-:W-:Y:S01]  /*01a0*/  FMUL R15, R8, R13.reuse ;  /* 0x0000000d080f7220 */ /* 0x084fe20000400000 */
[----:B---3--:R-:W-:-:S03]  /*01b0*/  FMUL R13, R6, R13 ;  /* 0x0000000d060d7220 */ /* 0x008fc60000400000 */
[-C--:B----4-:R-:W-:Y:S01]  /*01c0*/  FFMA R15, R6, R11.reuse, -R15 ;  /* 0x0000000b060f7223 */ /* 0x090fe2000000080f */
[----:B------:R-:W-:-:S04]  /*01d0*/  FFMA R13, R8, R11, R13 ;  /* 0x0000000b080d7223 */ /* 0x000fc8000000000d */
[----:B------:R-:W-:Y:S04]  /*01e0*/  STG.E desc[UR4][R4.64], R15 ;  /* 0x0000000f04007986 */ /* 0x000fe8000c101904 */
[----:B------:R-:W-:Y:S01]  /*01f0*/  STG.E desc[UR4][R2.64], R13 ;  /* 0x0000000d02007986 */ /* 0x000fe2000c101904 */
[----:B------:R-:W-:Y:S05]  /*0200*/  EXIT ;  /* 0x000000000000794d */ /* 0x000fea0003800000 */
.L_x_0:
[----:B------:R-:W-:-:S00]  /*0210*/  BRA `(.L_x_0) ;  /* 0xfffffffc00fc7947 */ /* 0x000fc0000383ffff */
[----:B------:R-:W-:-:S00]  /*0220*/  NOP ;  /* 0x0000000000007918 */ /* 0x000fc00000000000 */
        /* <DEDUP_REMOVED lines=13> */
.L_x_129:


//--------------------- .text._Z28rope_precompute_freqs_kernelPfS_iiff --------------------------
	.section	.text._Z28rope_precompute_freqs_kernelPfS_iiff,"ax",@progbits
	.align	128
        .global         _Z28rope_precompute_freqs_kernelPfS_iiff
        .type           _Z28rope_precompute_freqs_kernelPfS_iiff,@function
        .size           _Z28rope_precompute_freqs_kernelPfS_iiff,(.L_x_122 - _Z28rope_precompute_freqs_kernelPfS_iiff)
        .other          _Z28rope_precompute_freqs_kernelPfS_iiff,@"STO_CUDA_ENTRY STV_DEFAULT"
_Z28rope_precompute_freqs_kernelPfS_iiff:
.text._Z28rope_precompute_freqs_kernelPfS_iiff:
[----:B------:R-:W0:Y:S01]  /*0000*/  LDC R1, c[0x0][0x37c] ;  /* 0x0000df00ff017b82 */ /* 0x000e220000000800 */
[----:B------:R-:W1:Y:S07]  /*0010*/  S2R R7, SR_TID.X ;  /* 0x0000000000077919 */ /* 0x000e6e0000002100 */
[----:B------:R-:W2:Y:S01]  /*0020*/  LDC.64 R8, c[0x0][0x390] ;  /* 0x0000e400ff087b82 */ /* 0x000ea20000000a00 */
[----:B0-----:R-:W-:-:S07]  /*0030*/  VIADD R1, R1, 0xffffffe0 ;  /* 0xffffffe001017836 */ /* 0x001fce0000000000 */
[----:B------:R-:W0:Y:S01]  /*0040*/  S2UR UR6, SR_CTAID.X ;  /* 0x00000000000679c3 */ /* 0x000e220000002500 */
[----:B--2---:R-:W-:-:S04]  /*0050*/  LEA.HI R10, R9, R9, RZ, 0x1 ;  /* 0x00000009090a7211 */ /* 0x004fc800078f08ff */
[----:B------:R-:W-:-:S04]  /*0060*/  SHF.R.S32.HI R10, RZ, 0x1, R10 ;  /* 0x00000001ff0a7819 */ /* 0x000fc8000001140a */
[----:B-1----:R-:W-:-:S04]  /*0070*/  ISETP.GE.AND P0, PT, R7, R10, PT ;  /* 0x0000000a0700720c */ /* 0x002fc80003f06270 */
[----:B0-----:R-:W-:-:S13]  /*0080*/  ISETP.LE.OR P0, PT, R8, UR6, P0 ;  /* 0x0000000608007c0c */ /* 0x001fda0008703670 */
[----:B------:R-:W-:Y:S05]  /*0090*/  @P0 EXIT ;  /* 0x000000000000094d */ /* 0x000fea0003800000 */
[----:B------:R-:W-:Y:S01]  /*00a0*/  I2FP.F32.S32 R9, R9 ;  /* 0x0000000900097245 */ /* 0x000fe20000201400 */
[----:B------:R-:W-:Y:S01]  /*00b0*/  IMAD.SHL.U32 R0, R7, 0x2, RZ ;  /* 0x0000000207007824 */ /* 0x000fe200078e00ff */
[----:B------:R-:W-:Y:S02]  /*00c0*/  BSSY.RECONVERGENT B0, `(.L_x_1) ;  /* 0x000000e000007945 */ /* 0x000fe40003800200 */
[----:B------:R-:W0:Y:S02]  /*00d0*/  MUFU.RCP R2, R9 ;  /* 0x0000000900027308 */ /* 0x000e240000001000 */
[----:B------:R-:W-:-:S06]  /*00e0*/  I2FP.F32.U32 R0, R0 ;  /* 0x0000000000007245 */ /* 0x000fcc0000201000 */
[----:B------:R-:W1:Y:S01]  /*00f0*/  FCHK P0, R0, R9 ;  /* 0x0000000900007302 */ /* 0x000e620000000000 */
[----:B0-----:R-:W-:-:S04]  /*0100*/  FFMA R3, -R9, R2, 1 ;  /* 0x3f80000009037423 */ /* 0x001fc80000000102 */
[----:B------:R-:W-:Y:S01]  /*0110*/  FFMA R3, R2, R3, R2 ;  /* 0x0000000302037223 */ /* 0x000fe20000000002 */
[----:B------:R-:W-:-:S03]  /*0120*/  IMAD.MOV.U32 R2, RZ, RZ, 0x3f800000 ;  /* 0x3f800000ff027424 */ /* 0x000fc600078e00ff */
[----:B------:R-:W-:-:S04]  /*0130*/  FFMA R4, R0, R3, RZ ;  /* 0x0000000300047223 */ /* 0x000fc800000000ff */
[----:B------:R-:W-:-:S04]  /*0140*/  FFMA R5, -R9, R4, R0 ;  /* 0x0000000409057223 */ /* 0x000fc80000000100 */
[----:B------:R-:W-:Y:S01]  /*0150*/  FFMA R3, R3, R5, R4 ;  /* 0x0000000503037223 */ /* 0x000fe20000000004 */
[----:B-1----:R-:W-:Y:S06]  /*0160*/  @!P0 BRA `(.L_x_2) ;  /* 0x00000000000c8947 */ /* 0x002fec0003800000 */
[----:B------:R-:W-:-:S07]  /*0170*/  MOV R4, 0x190 ;  /* 0x0000019000047802 */ /* 0x000fce0000000f00 */
[----:B------:R-:W-:Y:S05]  /*0180*/  CALL.REL.NOINC `($__internal_1_$__cuda_sm3x_div_rn_noftz_f32_slowpath) ;  /* 0x0000001400307944 */ /* 0x000fea0003c00000 */
[----:B------:R-:W-:-:S07]  /*0190*/  IMAD.MOV.U32 R3, RZ, RZ, R0 ;  /* 0x000000ffff037224 */ /* 0x000fce00078e0000 */
.L_x_2:
[----:B------:R-:W-:Y:S05]  /*01a0*/  BSYNC.RECONVERGENT B0 ;  /* 0x0000000000007941 */ /* 0x000fea0003800200 */
.L_x_1:
[----:B------:R-:W0:Y:S01]  /*01b0*/  LDC R0, c[0x0][0x398] ;  /* 0x0000e600ff007b82 */ /* 0x000e220000000800 */
[----:B------:R-:W-:Y:S01]  /*01c0*/  IMAD.MOV.U32 R13, RZ, RZ, 0x3a2c32e4 ;  /* 0x3a2c32e4ff0d7424 */ /* 0x000fe200078e00ff */
[----:B------:R-:W-:Y:S01]  /*01d0*/  BSSY.RECONVERGENT B0, `(.L_x_3) ;  /* 0x0000058000007945 */ /* 0x000fe20003800200 */
[C---:B0-----:R-:W-:Y:S01]  /*01e0*/  FMUL R5, |R0|.reuse, 16777216 ;  /* 0x4b80000000057820 */ /* 0x041fe20000400200 */
[----:B------:R-:W-:-:S04]  /*01f0*/  FSETP.GEU.AND P0, PT, |R0|, 1.175494350822287508e-38, PT ;  /* 0x008000000000780b */ /* 0x000fc80003f0e200 */
[----:B------:R-:W-:-:S05]  /*0200*/  FSEL R5, R5, |R0|, !P0 ;  /* 0x4000000005057208 */ /* 0x000fca0004000000 */
[----:B------:R-:W-:-:S05]  /*0210*/  VIADD R4, R5, 0xc0cafb0d ;  /* 0xc0cafb0d05047836 */ /* 0x000fca0000000000 */
[----:B------:R-:W-:Y:S02]  /*0220*/  LOP3.LUT R6, R4, 0xff800000, RZ, 0xc0, !PT ;  /* 0xff80000004067812 */ /* 0x000fe400078ec0ff */
[----:B------:R-:W-:-:S03]  /*0230*/  FSEL R4, RZ, -24, P0 ;  /* 0xc1c00000ff047808 */ /* 0x000fc60000000000 */
[----:B------:R-:W-:-:S04]  /*0240*/  IMAD.IADD R5, R5, 0x1, -R6 ;  /* 0x0000000105057824 */ /* 0x000fc800078e0a06 */
[C---:B------:R-:W-:Y:S01]  /*0250*/  FADD R9, R5.reuse, 1 ;  /* 0x3f80000005097421 */ /* 0x040fe20000000000 */
[----:B------:R-:W-:Y:S01]  /*0260*/  FADD R8, R5, -1 ;  /* 0xbf80000005087421 */ /* 0x000fe20000000000 */
[----:B------:R-:W-:-:S03]  /*0270*/  I2FP.F32.S32 R5, R6 ;  /* 0x0000000600057245 */ /* 0x000fc60000201400 */
[----:B------:R-:W-:Y:S01]  /*0280*/  FADD R12, R8, R8 ;  /* 0x00000008080c7221 */ /* 0x000fe20000000000 */
[----:B------:R-:W0:Y:S01]  /*0290*/  MUFU.RCP R9, R9 ;  /* 0x0000000900097308 */ /* 0x000e220000001000 */
[----:B------:R-:W-:Y:S02]  /*02a0*/  FFMA R5, R5, 1.1920928955078125e-07, R4 ;  /* 0x3400000005057823 */ /* 0x000fe40000000004 */
[----:B0-----:R-:W-:-:S04]  /*02b0*/  FMUL R12, R9, R12 ;  /* 0x0000000c090c7220 */ /* 0x001fc80000400000 */
[----:B------:R-:W-:Y:S01]  /*02c0*/  FADD R11, R8, -R12 ;  /* 0x8000000c080b7221 */ /* 0x000fe20000000000 */
[CC--:B------:R-:W-:Y:S01]  /*02d0*/  FMUL R6, R12.reuse, R12.reuse ;  /* 0x0000000c0c067220 */ /* 0x0c0fe20000400000 */
[----:B------:R-:W-:Y:S02]  /*02e0*/  FFMA R4, R12, 1.4426950216293334961, R5 ;  /* 0x3fb8aa3b0c047823 */ /* 0x000fe40000000005 */
[----:B------:R-:W-:Y:S01]  /*02f0*/  FADD R11, R11, R11 ;  /* 0x0000000b0b0b7221 */ /* 0x000fe20000000000 */
[----:B------:R-:W-:Y:S01]  /*0300*/  FFMA R13, R6, R13, 0.0032181653659790754318 ;  /* 0x3b52e7db060d7423 */ /* 0x000fe2000000000d */
[----:B------:R-:W-:Y:S02]  /*0310*/  FADD R5, R5, -R4 ;  /* 0x8000000405057221 */ /* 0x000fe40000000000 */
[----:B------:R-:W-:Y:S01]  /*0320*/  FFMA R8, R8, -R12, R11 ;  /* 0x8000000c08087223 */ /* 0x000fe2000000000b */
[----:B------:R-:W-:Y:S01]  /*0330*/  FFMA R13, R6, R13, 0.018033718690276145935 ;  /* 0x3c93bb73060d7423 */ /* 0x000fe2000000000d */
[----:B------:R-:W-:-:S02]  /*0340*/  FFMA R5, R12, 1.4426950216293334961, R5 ;  /* 0x3fb8aa3b0c057823 */ /* 0x000fc40000000005 */
[----:B------:R-:W-:Y:S01]  /*0350*/  FMUL R8, R9, R8 ;  /* 0x0000000809087220 */ /* 0x000fe20000400000 */
[----:B------:R-:W-:-:S03]  /*0360*/  FFMA R13, R6, R13, 0.12022458761930465698 ;  /* 0x3df6384f060d7423 */ /* 0x000fc6000000000d */
[----:B------:R-:W-:Y:S01]  /*0370*/  FFMA R5, R8, 1.4426950216293334961, R5 ;  /* 0x3fb8aa3b08057823 */ /* 0x000fe20000000005 */
[----:B------:R-:W-:-:S03]  /*0380*/  FMUL R13, R6, R13 ;  /* 0x0000000d060d7220 */ /* 0x000fc60000400000 */
[----:B------:R-:W-:Y:S01]  /*0390*/  FFMA R5, R12, 1.9251366722983220825e-08, R5 ;  /* 0x32a55e340c057823 */ /* 0x000fe20000000005 */
[----:B------:R-:W-:-:S04]  /*03a0*/  FMUL R6, R13, 3 ;  /* 0x404000000d067820 */ /* 0x000fc80000400000 */
[----:B------:R-:W-:Y:S01]  /*03b0*/  FFMA R6, R8, R6, R5 ;  /* 0x0000000608067223 */ /* 0x000fe20000000005 */
[----:B------:R-:W-:-:S03]  /*03c0*/  IMAD.MOV.U32 R8, RZ, RZ, 0x391fcb8e ;  /* 0x391fcb8eff087424 */ /* 0x000fc600078e00ff */
[----:B------:R-:W-:-:S04]  /*03d0*/  FFMA R13, R12, R13, R6 ;  /* 0x0000000d0c0d7223 */ /* 0x000fc80000000006 */
[----:B------:R-:W-:-:S04]  /*03e0*/  FADD R5, R4, R13 ;  /* 0x0000000d04057221 */ /* 0x000fc80000000000 */
[----:B------:R-:W-:Y:S01]  /*03f0*/  FMUL R6, R5, R3 ;  /* 0x0000000305067220 */ /* 0x000fe20000400000 */
[----:B------:R-:W-:-:S03]  /*0400*/  FADD R4, -R4, R5 ;  /* 0x0000000504047221 */ /* 0x000fc60000000100 */
[----:B------:R-:W0:Y:S01]  /*0410*/  FRND R9, R6 ;  /* 0x0000000600097307 */ /* 0x000e220000201000 */
[----:B------:R-:W-:Y:S01]  /*0420*/  FADD R4, R13, -R4 ;  /* 0x800000040d047221 */ /* 0x000fe20000000000 */
[-C--:B------:R-:W-:Y:S01]  /*0430*/  FFMA R5, R5, R3.reuse, -R6 ;  /* 0x0000000305057223 */ /* 0x080fe20000000806 */
[C---:B------:R-:W-:Y:S02]  /*0440*/  FSETP.GT.AND P1, PT, |R6|.reuse, 152, PT ;  /* 0x431800000600780b */ /* 0x040fe40003f24200 */
[----:B------:R-:W-:Y:S01]  /*0450*/  FSETP.GEU.AND P2, PT, R6, RZ, PT ;  /* 0x000000ff0600720b */ /* 0x000fe20003f4e000 */
[----:B------:R-:W-:Y:S02]  /*0460*/  FFMA R4, R4, R3, R5 ;  /* 0x0000000304047223 */ /* 0x000fe40000000005 */
[----:B------:R-:W1:Y:S01]  /*0470*/  F2I.NTZ R11, R6 ;  /* 0x00000006000b7305 */ /* 0x000e620000203100 */
[----:B0-----:R-:W-:Y:S01]  /*0480*/  FADD R5, R6, -R9 ;  /* 0x8000000906057221 */ /* 0x001fe20000000000 */
[----:B------:R-:W-:-:S03]  /*0490*/  FSETP.GT.AND P0, PT, R9, RZ, PT ;  /* 0x000000ff0900720b */ /* 0x000fc60003f04000 */
[----:B------:R-:W-:Y:S01]  /*04a0*/  FADD R5, R4, R5 ;  /* 0x0000000504057221 */ /* 0x000fe20000000000 */
[----:B------:R-:W-:Y:S02]  /*04b0*/  SEL R12, RZ, 0x83000000, P0 ;  /* 0x83000000ff0c7807 */ /* 0x000fe40000000000 */
[----:B------:R-:W-:Y:S01]  /*04c0*/  FSETP.NEU.AND P0, PT, R3, RZ, PT ;  /* 0x000000ff0300720b */ /* 0x000fe20003f0d000 */
[----:B------:R-:W-:-:S03]  /*04d0*/  FFMA R4, R5, R8, 0.0013391353422775864601 ;  /* 0x3aaf85ed05047423 */ /* 0x000fc60000000008 */
[----:B------:R-:W-:Y:S01]  /*04e0*/  FSETP.EQ.OR P0, PT, R0, 1, !P0 ;  /* 0x3f8000000000780b */ /* 0x000fe20004702400 */
[----:B------:R-:W-:-:S04]  /*04f0*/  FFMA R4, R5, R4, 0.0096188392490148544312 ;  /* 0x3c1d985605047423 */ /* 0x000fc80000000004 */
[----:B------:R-:W-:-:S04]  /*0500*/  FFMA R4, R5, R4, 0.055503588169813156128 ;  /* 0x3d6357bb05047423 */ /* 0x000fc80000000004 */
[----:B------:R-:W-:Y:S01]  /*0510*/  FFMA R8, R5, R4, 0.24022644758224487305 ;  /* 0x3e75fdec05087423 */ /* 0x000fe20000000004 */
[----:B------:R-:W-:-:S03]  /*0520*/  FMUL R4, R3, 0.5 ;  /* 0x3f00000003047820 */ /* 0x000fc60000400000 */
[----:B------:R-:W-:-:S03]  /*0530*/  FFMA R8, R5, R8, 0.69314718246459960938 ;  /* 0x3f31721805087423 */ /* 0x000fc60000000008 */
[----:B------:R-:W0:Y:S01]  /*0540*/  FRND.TRUNC R4, R4 ;  /* 0x0000000400047307 */ /* 0x000e22000020d000 */
[----:B------:R-:W-:Y:S01]  /*0550*/  FFMA R8, R5, R8, 1 ;  /* 0x3f80000005087423 */ /* 0x000fe20000000008 */
[----:B------:R-:W-:Y:S02]  /*0560*/  VIADD R5, R12, 0x7f000000 ;  /* 0x7f0000000c057836 */ /* 0x000fe40000000000 */
[----:B-1----:R-:W-:Y:S02]  /*0570*/  IMAD R12, R11, 0x800000, -R12 ;  /* 0x008000000b0c7824 */ /* 0x002fe400078e0a0c */
[----:B------:R-:W-:-:S04]  /*0580*/  FMUL R5, R8, R5 ;  /* 0x0000000508057220 */ /* 0x000fc80000400000 */
[----:B------:R-:W-:Y:S01]  /*0590*/  FMUL R5, R5, R12 ;  /* 0x0000000c05057220 */ /* 0x000fe20000400000 */
[----:B------:R-:W-:Y:S01]  /*05a0*/  @P1 FSEL R5, RZ, +INF , !P2 ;  /* 0x7f800000ff051808 */ /* 0x000fe20005000000 */
[----:B0-----:R-:W-:Y:S01]  /*05b0*/  FADD R6, R4, R4 ;  /* 0x0000000404067221 */ /* 0x001fe20000000000 */
[----:B------:R-:W-:Y:S06]  /*05c0*/  @P0 BRA `(.L_x_4) ;  /* 0x0000000000600947 */ /* 0x000fec0003800000 */
[----:B------:R-:W-:-:S04]  /*05d0*/  FSETP.NAN.AND P0, PT, |R3|, |R3|, PT ;  /* 0x400000030300720b */ /* 0x000fc80003f08200 */
[----:B------:R-:W-:-:S13]  /*05e0*/  FSETP.NUM.AND P0, PT, |R0|, |R0|, !P0 ;  /* 0x400000000000720b */ /* 0x000fda0004707200 */
[----:B------:R-:W-:Y:S01]  /*05f0*/  @!P0 FADD R2, R3, R0 ;  /* 0x0000000003028221 */ /* 0x000fe20000000000 */
[----:B------:R-:W-:Y:S06]  /*0600*/  @!P0 BRA `(.L_x_4) ;  /* 0x0000000000508947 */ /* 0x000fec0003800000 */
[----:B------:R-:W-:Y:S01]  /*0610*/  FSETP.NEU.AND P0, PT, |R0|, +INF , PT ;  /* 0x7f8000000000780b */ /* 0x000fe20003f0d200 */
[----:B------:R-:W-:Y:S01]  /*0620*/  FADD R6, -R6, R3 ;  /* 0x0000000306067221 */ /* 0x000fe20000000100 */
[----:B------:R-:W-:-:S13]  /*0630*/  FSETP.NEU.AND P1, PT, R0, RZ, PT ;  /* 0x000000ff0000720b */ /* 0x000fda0003f2d000 */
[----:B------:R-:W-:Y:S05]  /*0640*/  @P0 BRA P1, `(.L_x_5) ;  /* 0x0000000000180947 */ /* 0x000fea0000800000 */
[----:B------:R-:W-:Y:S01]  /*0650*/  FSETP.GEU.AND P1, PT, R3, RZ, PT ;  /* 0x000000ff0300720b */ /* 0x000fe20003f2e000 */
[----:B------:R-:W-:Y:S01]  /*0660*/  FADD R2, R0, R0 ;  /* 0x0000000000027221 */ /* 0x000fe20000000000 */
[----:B------:R-:W-:-:S11]  /*0670*/  FSETP.NEU.AND P0, PT, |R6|, 1, PT ;  /* 0x3f8000000600780b */ /* 0x000fd60003f0d200 */
[----:B------:R-:W-:-:S04]  /*0680*/  @!P1 LOP3.LUT R2, R2, 0x7f800000, RZ, 0x3c, !PT ;  /* 0x7f80000002029812 */ /* 0x000fc800078e3cff */
[----:B------:R-:W-:Y:S01]  /*0690*/  @P0 LOP3.LUT R2, R2, 0x7fffffff, RZ, 0xc0, !PT ;  /* 0x7fffffff02020812 */ /* 0x000fe200078ec0ff */
[----:B------:R-:W-:Y:S06]  /*06a0*/  BRA `(.L_x_4) ;  /* 0x0000000000287947 */ /* 0x000fec0003800000 */
.L_x_5:
[----:B------:R-:W-:Y:S02]  /*06b0*/  FSETP.NEU.AND P0, PT, |R3|, +INF , PT ;  /* 0x7f8000000300780b */ /* 0x000fe40003f0d200 */
[----:B------:R-:W-:-:S13]  /*06c0*/  FSETP.EQ.AND P1, PT, R0, -1, PT ;  /* 0xbf8000000000780b */ /* 0x000fda0003f22000 */
[----:B------:R-:W-:Y:S05]  /*06d0*/  @!P0 BRA P1, `(.L_x_4) ;  /* 0x00000000001c8947 */ /* 0x000fea0000800000 */
[----:B------:R-:W-:Y:S01]  /*06e0*/  FSETP.GEU.AND P1, PT, R0, RZ, PT ;  /* 0x000000ff0000720b */ /* 0x000fe20003f2e000 */
[----:B------:R-:W-:-:S12]  /*06f0*/  IMAD.MOV.U32 R2, RZ, RZ, R5 ;  /* 0x000000ffff027224 */ /* 0x000fd800078e0005 */
[----:B------:R-:W0:Y:S01]  /*0700*/  @!P1 FRND.FLOOR R0, R3 ;  /* 0x0000000300009307 */ /* 0x000e220000205000 */
[----:B------:R-:W-:Y:S02]  /*0710*/  @!P1 FSETP.NEU.AND P2, PT, |R6|, 1, PT ;  /* 0x3f8000000600980b */ /* 0x000fe40003f4d200 */
[----:B0-----:R-:W-:Y:S02]  /*0720*/  @!P1 FSETP.NEU.AND P0, PT, R3, R0, PT ;  /* 0x000000000300920b */ /* 0x001fe40003f0d000 */
[----:B------:R-:W-:-:S04]  /*0730*/  @!P1 FSEL R0, R5, -R5, P2 ;  /* 0x8000000505009208 */ /* 0x000fc80001000000 */
[----:B------:R-:W-:-:S07]  /*0740*/  @!P1 FSEL R2, R0, +QNAN , !P0 ;  /* 0x7fffffff00029808 */ /* 0x000fce0004000000 */
.L_x_4:
[----:B------:R-:W-:Y:S05]  /*0750*/  BSYNC.RECONVERGENT B0 ;  /* 0x0000000000007941 */ /* 0x000fea0003800200 */
.L_x_3:
[----:B------:R-:W-:Y:S01]  /*0760*/  IADD3 R0, PT, PT, R2, 0x1800000, RZ ;  /* 0x0180000002007810 */ /* 0x000fe20007ffe0ff */
[----:B------:R-:W-:Y:S03]  /*0770*/  BSSY.RECONVERGENT B0, `(.L_x_6) ;  /* 0x000000c000007945 */ /* 0x000fe60003800200 */
[----:B------:R-:W-:-:S04]  /*0780*/  LOP3.LUT R0, R0, 0x7f800000, RZ, 0xc0, !PT ;  /* 0x7f80000000007812 */ /* 0x000fc800078ec0ff */
[----:B------:R-:W-:-:S13]  /*0790*/  ISETP.GT.U32.AND P0, PT, R0, 0x1ffffff, PT ;  /* 0x01ffffff0000780c */ /* 0x000fda0003f04070 */
[----:B------:R-:W-:Y:S05]  /*07a0*/  @P0 BRA `(.L_x_7) ;  /* 0x0000000000100947 */ /* 0x000fea0003800000 */
[----:B------:R-:W-:-:S07]  /*07b0*/  MOV R4, 0x7d0 ;  /* 0x000007d000047802 */ /* 0x000fce0000000f00 */
[----:B------:R-:W-:Y:S05]  /*07c0*/  CALL.REL.NOINC `($__internal_0_$__cuda_sm20_rcp_rn_f32_slowpath) ;  /* 0x0000000800d07944 */ /* 0x000fea0003c00000 */
[----:B------:R-:W-:Y:S01]  /*07d0*/  IMAD.MOV.U32 R0, RZ, RZ, R3 ;  /* 0x000000ffff007224 */ /* 0x000fe200078e0003 */
[----:B------:R-:W-:Y:S06]  /*07e0*/  BRA `(.L_x_8) ;  /* 0x0000000000107947 */ /* 0x000fec0003800000 */
.L_x_7:
[----:B------:R-:W0:Y:S02]  /*07f0*/  MUFU.RCP R3, R2 ;  /* 0x0000000200037308 */ /* 0x000e240000001000 */
[----:B0-----:R-:W-:-:S04]  /*0800*/  FFMA R0, R3, R2, -1 ;  /* 0xbf80000003007423 */ /* 0x001fc80000000002 */
[----:B------:R-:W-:-:S04]  /*0810*/  FADD.FTZ R0, -R0, -RZ ;  /* 0x800000ff00007221 */ /* 0x000fc80000010100 */
[----:B------:R-:W-:-:S07]  /*0820*/  FFMA R0, R3, R0, R3 ;  /* 0x0000000003007223 */ /* 0x000fce0000000003 */
.L_x_8:
[----:B------:R-:W-:Y:S05]  /*0830*/  BSYNC.RECONVERGENT B0 ;  /* 0x0000000000007941 */ /* 0x000fea0003800200 */
.L_x_6:
[----:B------:R-:W0:Y:S01]  /*0840*/  LDCU UR4, c[0x0][0x39c] ;  /* 0x00007380ff0477ac */ /* 0x000e220008000800 */
[----:B------:R-:W-:Y:S01]  /*0850*/  I2FP.F32.U32 R3, UR6 ;  /* 0x0000000600037c45 */ /* 0x000fe20008201000 */
[----:B------:R-:W-:Y:S01]  /*0860*/  BSSY.RECONVERGENT B0, `(.L_x_9) ;  /* 0x0000045000007945 */ /* 0x000fe20003800200 */
[----:B------:R-:W1:Y:S03]  /*0870*/  LDCU.64 UR8, c[0x0][0x358] ;  /* 0x00006b00ff0877ac */ /* 0x000e660008000a00 */
[----:B------:R-:W-:-:S04]  /*0880*/  FMUL R0, R3, R0 ;  /* 0x0000000003007220 */ /* 0x000fc80000400000 */
[----:B0-----:R-:W-:-:S04]  /*0890*/  FMUL R5, R0, UR4 ;  /* 0x0000000400057c20 */ /* 0x001fc80008400000 */
[C---:B------:R-:W-:Y:S01]  /*08a0*/  FMUL R0, R5.reuse, 0.63661974668502807617 ;  /* 0x3f22f98305007820 */ /* 0x040fe20000400000 */
[----:B------:R-:W-:-:S05]  /*08b0*/  FSETP.GE.AND P0, PT, |R5|, 105615, PT ;  /* 0x47ce47800500780b */ /* 0x000fca0003f06200 */
[----:B------:R-:W0:Y:S02]  /*08c0*/  F2I.NTZ R0, R0 ;  /* 0x0000000000007305 */ /* 0x000e240000203100 */
[----:B0-----:R-:W-:Y:S01]  /*08d0*/  I2FP.F32.S32 R2, R0 ;  /* 0x0000000000027245 */ /* 0x001fe20000201400 */
[----:B------:R-:W-:-:S04]  /*08e0*/  IMAD.MOV.U32 R12, RZ, RZ, R0 ;  /* 0x000000ffff0c7224 */ /* 0x000fc800078e0000 */
[----:B------:R-:W-:-:S04]  /*08f0*/  FFMA R3, R2, -1.5707962512969970703, R5 ;  /* 0xbfc90fda02037823 */ /* 0x000fc80000000005 */
[----:B------:R-:W-:-:S04]  /*0900*/  FFMA R3, R2, -7.5497894158615963534e-08, R3 ;  /* 0xb3a2216802037823 */ /* 0x000fc80000000003 */
[----:B------:R-:W-:-:S04]  /*0910*/  FFMA R11, R2, -5.3903029534742383927e-15, R3 ;  /* 0xa7c234c5020b7823 */ /* 0x000fc80000000003 */
[----:B------:R-:W-:Y:S01]  /*0920*/  IMAD.MOV.U32 R4, RZ, RZ, R11 ;  /* 0x000000ffff047224 */ /* 0x000fe200078e000b */
[----:B-1----:R-:W-:Y:S06]  /*0930*/  @!P0 BRA `(.L_x_10) ;  /* 0x0000000000dc8947 */ /* 0x002fec0003800000 */
[----:B------:R-:W-:-:S13]  /*0940*/  FSETP.NEU.AND P0, PT, |R5|, +INF , PT ;  /* 0x7f8000000500780b */ /* 0x000fda0003f0d200 */
[----:B------:R-:W-:Y:S01]  /*0950*/  @!P0 FMUL R4, RZ, R5 ;  /* 0x00000005ff048220 */ /* 0x000fe20000400000 */
[----:B------:R-:W-:Y:S01]  /*0960*/  @!P0 IMAD.MOV.U32 R0, RZ, RZ, RZ ;  /* 0x000000ffff008224 */ /* 0x000fe200078e00ff */
[----:B------:R-:W-:Y:S06]  /*0970*/  @!P0 BRA `(.L_x_10) ;  /* 0x0000000000cc8947 */ /* 0x000fec0003800000 */
[----:B------:R-:W-:Y:S01]  /*0980*/  IMAD.SHL.U32 R2, R5, 0x100, RZ ;  /* 0x0000010005027824 */ /* 0x000fe200078e00ff */
[----:B------:R-:W0:Y:S01]  /*0990*/  LDCU.64 UR10, c[0x4][URZ] ;  /* 0x01000000ff0a77ac */ /* 0x000e220008000a00 */
[----:B------:R-:W-:Y:S02]  /*09a0*/  IMAD.MOV.U32 R6, RZ, RZ, RZ ;  /* 0x000000ffff067224 */ /* 0x000fe400078e00ff */
[----:B------:R-:W-:Y:S01]  /*09b0*/  IMAD.MOV.U32 R0, RZ, RZ, R1 ;  /* 0x000000ffff007224 */ /* 0x000fe200078e0001 */
[----:B------:R-:W-:Y:S01]  /*09c0*/  LOP3.LUT R15, R2, 0x80000000, RZ, 0xfc, !PT ;  /* 0x80000000020f7812 */ /* 0x000fe200078efcff */
[----:B------:R-:W-:Y:S01]  /*09d0*/  UMOV UR5, URZ ;  /* 0x000000ff00057c82 */ /* 0x000fe20008000000 */
[----:B------:R-:W-:-:S05]  /*09e0*/  UMOV UR4, URZ ;  /* 0x000000ff00047c82 */ /* 0x000fca0008000000 */
.L_x_11:
[----:B0-----:R-:W-:Y:S02]  /*09f0*/  IMAD.U32 R8, RZ, RZ, UR10 ;  /* 0x0000000aff087e24 */ /* 0x001fe4000f8e00ff */
[----:B------:R-:W-:-:S05]  /*0a00*/  IMAD.U32 R9, RZ, RZ, UR11 ;  /* 0x0000000bff097e24 */ /* 0x000fca000f8e00ff */
[----:B------:R-:W2:Y:S01]  /*0a10*/  LDG.E.CONSTANT R2, desc[UR8][R8.64] ;  /* 0x0000000808027981 */ /* 0x000ea2000c1e9900 */
[----:B------:R-:W-:Y:S02]  /*0a20*/  UIADD3 UR10, UP0, UPT, UR10, 0x4, URZ ;  /* 0x000000040a0a7890 */ /* 0x000fe4000ff1e0ff */
[----:B------:R-:W-:Y:S02]  /*0a30*/  UIADD3 UR4, UPT, UPT, UR4, 0x1, URZ ;  /* 0x0000000104047890 */ /* 0x000fe4000fffe0ff */
[----:B------:R-:W-:Y:S02]  /*0a40*/  UIADD3.X UR11, UPT, UPT, URZ, UR11, URZ, UP0, !UPT ;  /* 0x0000000bff0b7290 */ /* 0x000fe400087fe4ff */
[----:B------:R-:W-:Y:S01]  /*0a50*/  UISETP.NE.AND UP0, UPT, UR4, 0x6, UPT ;  /* 0x000000060400788c */ /* 0x000fe2000bf05270 */
[----:B--2---:R-:W-:-:S03]  /*0a60*/  IMAD.WIDE.U32 R2, R2, R15, RZ ;  /* 0x0000000f02027225 */ /* 0x004fc600078e00ff */
[----:B------:R-:W-:-:S04]  /*0a70*/  IADD3 R13, P0, PT, R2, R6, RZ ;  /* 0x00000006020d7210 */ /* 0x000fc80007f1e0ff */
[----:B------:R-:W-:Y:S01]  /*0a80*/  IADD3.X R6, PT, PT, R3, UR5, RZ, P0, !PT ;  /* 0x0000000503067c10 */ /* 0x000fe200087fe4ff */
[----:B------:R0:W-:Y:S02]  /*0a90*/  STL [R0], R13 ;  /* 0x0000000d00007387 */ /* 0x0001e40000100800 */
[----:B0-----:R-:W-:Y:S01]  /*0aa0*/  VIADD R0, R0, 0x4 ;  /* 0x0000000400007836 */ /* 0x001fe20000000000 */
[----:B------:R-:W-:Y:S06]  /*0ab0*/  BRA.U UP0, `(.L_x_11) ;  /* 0xfffffffd00cc7547 */ /* 0x000fec000b83ffff */
[----:B------:R-:W-:Y:S01]  /*0ac0*/  SHF.R.U32.HI R4, RZ, 0x17, R5 ;  /* 0x00000017ff047819 */ /* 0x000fe20000011605 */
[----:B------:R0:W-:Y:S03]  /*0ad0*/  STL [R1+0x18], R6 ;  /* 0x0000180601007387 */ /* 0x0001e60000100800 */
[C---:B------:R-:W-:Y:S02]  /*0ae0*/  LOP3.LUT R0, R4.reuse, 0xe0, RZ, 0xc0, !PT ;  /* 0x000000e004007812 */ /* 0x040fe400078ec0ff */
[----:B------:R-:W-:Y:S02]  /*0af0*/  LOP3.LUT P0, RZ, R4, 0x1f, RZ, 0xc0, !PT ;  /* 0x0000001f04ff7812 */ /* 0x000fe4000780c0ff */
[----:B------:R-:W-:-:S04]  /*0b00*/  IADD3 R0, PT, PT, R0, -0x80, RZ ;  /* 0xffffff8000007810 */ /* 0x000fc80007ffe0ff */
[----:B------:R-:W-:-:S05]  /*0b10*/  SHF.R.U32.HI R0, RZ, 0x5, R0 ;  /* 0x00000005ff007819 */ /* 0x000fca0000011600 */
[----:B------:R-:W-:-:S05]  /*0b20*/  IMAD R13, R0, -0x4, R1 ;  /* 0xfffffffc000d7824 */ /* 0x000fca00078e0201 */
[----:B------:R-:W2:Y:S04]  /*0b30*/  LDL R0, [R13+0x18] ;  /* 0x000018000d007983 */ /* 0x000ea80000100800 */
[----:B------:R-:W2:Y:S04]  /*0b40*/  LDL R3, [R13+0x14] ;  /* 0x000014000d037983 */ /* 0x000ea80000100800 */
[----:B------:R-:W3:Y:S01]  /*0b50*/  @P0 LDL R2, [R13+0x10] ;  /* 0x000010000d020983 */ /* 0x000ee20000100800 */
[----:B------:R-:W-:Y:S01]  /*0b60*/  LOP3.LUT R4, R4, 0x1f, RZ, 0xc0, !PT ;  /* 0x0000001f04047812 */ /* 0x000fe200078ec0ff */
[----:B------:R-:W-:Y:S01]  /*0b70*/  UMOV UR4, 0x54442d19 ;  /* 0x54442d1900047882 */ /* 0x000fe20000000000 */
[----:B------:R-:W-:-:S02]  /*0b80*/  UMOV UR5, 0x3bf921fb ;  /* 0x3bf921fb00057882 */ /* 0x000fc40000000000 */
[-C--:B--2---:R-:W-:Y:S02]  /*0b90*/  @P0 SHF.L.W.U32.HI R0, R3, R4.reuse, R0 ;  /* 0x0000000403000219 */ /* 0x084fe40000010e00 */
[----:B---3--:R-:W-:Y:S02]  /*0ba0*/  @P0 SHF.L.W.U32.HI R3, R2, R4, R3 ;  /* 0x0000000402030219 */ /* 0x008fe40000010e03 */
[----:B------:R-:W-:Y:S02]  /*0bb0*/  ISETP.GE.AND P0, PT, R5, RZ, PT ;  /* 0x000000ff0500720c */ /* 0x000fe40003f06270 */
[C---:B------:R-:W-:Y:S01]  /*0bc0*/  SHF.L.W.U32.HI R2, R3.reuse, 0x2, R0 ;  /* 0x0000000203027819 */ /* 0x040fe20000010e00 */
[----:B------:R-:W-:-:S03]  /*0bd0*/  IMAD.SHL.U32 R3, R3, 0x4, RZ ;  /* 0x0000000403037824 */ /* 0x000fc600078e00ff */
[----:B------:R-:W-:-:S04]  /*0be0*/  SHF.R.S32.HI R4, RZ, 0x1f, R2 ;  /* 0x0000001fff047819 */ /* 0x000fc80000011402 */
[C---:B------:R-:W-:Y:S02]  /*0bf0*/  LOP3.LUT R8, R4.reuse, R3, RZ, 0x3c, !PT ;  /* 0x0000000304087212 */ /* 0x040fe400078e3cff */
[----:B------:R-:W-:Y:S02]  /*0c00*/  LOP3.LUT R9, R4, R2, RZ, 0x3c, !PT ;  /* 0x0000000204097212 */ /* 0x000fe400078e3cff */
[----:B------:R-:W-:Y:S02]  /*0c10*/  SHF.R.U32.HI R3, RZ, 0x1e, R0 ;  /* 0x0000001eff037819 */ /* 0x000fe40000011600 */
[C---:B------:R-:W-:Y:S02]  /*0c20*/  LOP3.LUT R4, R2.reuse, R5, RZ, 0x3c, !PT ;  /* 0x0000000502047212 */ /* 0x040fe400078e3cff */
[----:B------:R-:W1:Y:S01]  /*0c30*/  I2F.F64.S64 R8, R8 ;  /* 0x0000000800087312 */ /* 0x000e620000301c00 */
[----:B------:R-:W-:Y:S02]  /*0c40*/  LEA.HI R0, R2, R3, RZ, 0x1 ;  /* 0x0000000302007211 */ /* 0x000fe400078f08ff */
[----:B------:R-:W-:-:S03]  /*0c50*/  ISETP.GE.AND P1, PT, R4, RZ, PT ;  /* 0x000000ff0400720c */ /* 0x000fc60003f26270 */
[----:B------:R-:W-:-:S04]  /*0c60*/  IMAD.MOV R2, RZ, RZ, -R0 ;  /* 0x000000ffff027224 */ /* 0x000fc800078e0a00 */
[----:B------:R-:W-:Y:S01]  /*0c70*/  @!P0 IMAD.MOV.U32 R0, RZ, RZ, R2 ;  /* 0x000000ffff008224 */ /* 0x000fe200078e0002 */
[----:B-1----:R-:W-:-:S10]  /*0c80*/  DMUL R14, R8, UR4 ;  /* 0x00000004080e7c28 */ /* 0x002fd40008000000 */
[----:B------:R-:W1:Y:S02]  /*0c90*/  F2F.F32.F64 R14, R14 ;  /* 0x0000000e000e7310 */ /* 0x000e640000301000 */
[----:B01----:R-:W-:-:S07]  /*0ca0*/  FSEL R4, -R14, R14, !P1 ;  /* 0x0000000e0e047208 */ /* 0x003fce0004800100 */
.L_x_10:
[----:B------:R-:W-:Y:S05]  /*0cb0*/  BSYNC.RECONVERGENT B0 ;  /* 0x0000000000007941 */ /* 0x000fea0003800200 */
.L_x_9:
[----:B------:R-:W-:Y:S02]  /*0cc0*/  IMAD.MOV.U32 R13, RZ, RZ, 0x37cbac00 ;  /* 0x37cbac00ff0d7424 */ /* 0x000fe400078e00ff */
[----:B------:R-:W-:Y:S01]  /*0cd0*/  FMUL R6, R4, R4 ;  /* 0x0000000404067220 */ /* 0x000fe20000400000 */
[----:B------:R-:W-:Y:S01]  /*0ce0*/  LOP3.LUT R9, R0, 0x1, RZ, 0xc0, !PT ;  /* 0x0000000100097812 */ /* 0x000fe200078ec0ff */
[----:B------:R-:W0:Y:S01]  /*0cf0*/  LDC.64 R2, c[0x0][0x380] ;  /* 0x0000e000ff027b82 */ /* 0x000e220000000a00 */
[----:B------:R-:W-:Y:S02]  /*0d00*/  IMAD.MOV.U32 R15, RZ, RZ, 0x3c0885e4 ;  /* 0x3c0885e4ff0f7424 */ /* 0x000fe400078e00ff */
[----:B------:R-:W-:Y:S01]  /*0d10*/  FFMA R8, R6, R13, -0.0013887860113754868507 ;  /* 0xbab607ed06087423 */ /* 0x000fe2000000000d */
[----:B------:R-:W-:Y:S01]  /*0d20*/  ISETP.NE.U32.AND P0, PT, R9, 0x1, PT ;  /* 0x000000010900780c */ /* 0x000fe20003f05070 */
[----:B------:R-:W-:Y:S01]  /*0d30*/  VIADD R0, R0, 0x1 ;  /* 0x0000000100007836 */ /* 0x000fe20000000000 */
[----:B------:R-:W-:Y:S01]  /*0d40*/  BSSY.RECONVERGENT B0, `(.L_x_12) ;  /* 0x0000048000007945 */ /* 0x000fe20003800200 */
[----:B------:R-:W-:Y:S01]  /*0d50*/  IMAD R7, R10, UR6, R7 ;  /* 0x000000060a077c24 */ /* 0x000fe2000f8e0207 */
[----:B------:R-:W-:Y:S01]  /*0d60*/  FSEL R9, R8, -0.00019574658654164522886, P0 ;  /* 0xb94d415308097808 */ /* 0x000fe20000000000 */
[----:B------:R-:W-:Y:S01]  /*0d70*/  IMAD.MOV.U32 R8, RZ, RZ, 0x3e2aaaa8 ;  /* 0x3e2aaaa8ff087424 */ /* 0x000fe200078e00ff */
[----:B------:R-:W-:-:S02]  /*0d80*/  FSEL R15, R15, 0.041666727513074874878, !P0 ;  /* 0x3d2aaabb0f0f7808 */ /* 0x000fc40004000000 */
[----:B------:R-:W-:Y:S02]  /*0d90*/  LOP3.LUT P1, RZ, R0, 0x2, RZ, 0xc0, !PT ;  /* 0x0000000200ff7812 */ /* 0x000fe4000782c0ff */
[----:B------:R-:W-:Y:S01]  /*0da0*/  FSEL R8, -R8, -0.4999999701976776123, !P0 ;  /* 0xbeffffff08087808 */ /* 0x000fe20004000100 */
[----:B------:R-:W-:Y:S01]  /*0db0*/  FFMA R9, R6, R9, R15 ;  /* 0x0000000906097223 */ /* 0x000fe2000000000f */
[----:B------:R-:W-:Y:S02]  /*0dc0*/  FSEL R0, R4, 1, !P0 ;  /* 0x3f80000004007808 */ /* 0x000fe40004000000 */
[----:B------:R-:W-:Y:S01]  /*0dd0*/  FSETP.GE.AND P0, PT, |R5|, 105615, PT ;  /* 0x47ce47800500780b */ /* 0x000fe20003f06200 */
[C---:B------:R-:W-:Y:S02]  /*0de0*/  FFMA R8, R6.reuse, R9, R8 ;  /* 0x0000000906087223 */ /* 0x040fe40000000008 */
[----:B------:R-:W-:-:S04]  /*0df0*/  FFMA R9, R6, R0, RZ ;  /* 0x0000000006097223 */ /* 0x000fc800000000ff */
[----:B------:R-:W-:Y:S01]  /*0e00*/  FFMA R9, R9, R8, R0 ;  /* 0x0000000809097223 */ /* 0x000fe20000000000 */
[----:B0-----:R-:W-:-:S04]  /*0e10*/  IMAD.WIDE.U32 R2, R7, 0x4, R2 ;  /* 0x0000000407027825 */ /* 0x001fc800078e0002 */
[----:B------:R-:W-:-:S05]  /*0e20*/  @P1 FADD R9, RZ, -R9 ;  /* 0x80000009ff091221 */ /* 0x000fca0000000000 */
[----:B------:R0:W-:Y:S01]  /*0e30*/  STG.E desc[UR8][R2.64], R9 ;  /* 0x0000000902007986 */ /* 0x0001e2000c101908 */
[----:B------:R-:W-:Y:S05]  /*0e40*/  @!P0 BRA `(.L_x_13) ;  /* 0x0000000000dc8947 */ /* 0x000fea0003800000 */
[----:B------:R-:W-:-:S13]  /*0e50*/  FSETP.NEU.AND P0, PT, |R5|, +INF , PT ;  /* 0x7f8000000500780b */ /* 0x000fda0003f0d200 */
[----:B------:R-:W-:Y:S01]  /*0e60*/  @!P0 FMUL R11, RZ, R5 ;  /* 0x00000005ff0b8220 */ /* 0x000fe20000400000 */
[----:B------:R-:W-:Y:S01]  /*0e70*/  @!P0 IMAD.MOV.U32 R12, RZ, RZ, RZ ;  /* 0x000000ffff0c8224 */ /* 0x000fe200078e00ff */
[----:B------:R-:W-:Y:S06]  /*0e80*/  @!P0 BRA `(.L_x_13) ;  /* 0x0000000000cc8947 */ /* 0x000fec0003800000 */
[----:B0-----:R-:W-:Y:S01]  /*0e90*/  IMAD.SHL.U32 R2, R5, 0x100, RZ ;  /* 0x0000010005027824 */ /* 0x001fe200078e00ff */
[----:B------:R-:W-:Y:S01]  /*0ea0*/  MOV R6, RZ ;  /* 0x000000ff00067202 */ /* 0x000fe20000000f00 */
[----:B------:R-:W-:Y:S01]  /*0eb0*/  IMAD.MOV.U32 R0, RZ, RZ, R1 ;  /* 0x000000ffff007224 */ /* 0x000fe200078e0001 */
[----:B------:R-:W0:Y:S02]  /*0ec0*/  LDCU.64 UR6, c[0x4][URZ] ;  /* 0x01000000ff0677ac */ /* 0x000e240008000a00 */
[----:B------:R-:W-:Y:S01]  /*0ed0*/  LOP3.LUT R15, R2, 0x80000000, RZ, 0xfc, !PT ;  /* 0x80000000020f7812 */ /* 0x000fe200078efcff */
[----:B------:R-:W-:Y:S01]  /*0ee0*/  UMOV UR5, URZ ;  /* 0x000000ff00057c82 */ /* 0x000fe20008000000 */
[----:B------:R-:W-:-:S05]  /*0ef0*/  UMOV UR4, URZ ;  /* 0x000000ff00047c82 */ /* 0x000fca0008000000 */
.L_x_14:
        /* <DEDUP_REMOVED lines=16> */
[----:B------:R-:W-:-:S03]  /*1000*/  LOP3.LUT P0, RZ, R4, 0x1f, RZ, 0xc0, !PT ;  /* 0x0000001f04ff7812 */ /* 0x000fc6000780c0ff */
[----:B------:R-:W-:-:S05]  /*1010*/  VIADD R0, R0, 0xffffff80 ;  /* 0xffffff8000007836 */ /* 0x000fca0000000000 */
[----:B------:R-:W-:-:S05]  /*1020*/  SHF.R.U32.HI R0, RZ, 0x5, R0 ;  /* 0x00000005ff007819 */ /* 0x000fca0000011600 */
[----:B------:R-:W-:-:S05]  /*1030*/  IMAD R10, R0, -0x4, R1 ;  /* 0xfffffffc000a7824 */ /* 0x000fca00078e0201 */
[----:B------:R-:W2:Y:S04]  /*1040*/  LDL R0, [R10+0x18] ;  /* 0x000018000a007983 */ /* 0x000ea80000100800 */
[----:B------:R-:W2:Y:S04]  /*1050*/  LDL R3, [R10+0x14] ;  /* 0x000014000a037983 */ /* 0x000ea80000100800 */
[----:B------:R-:W3:Y:S01]  /*1060*/  @P0 LDL R2, [R10+0x10] ;  /* 0x000010000a020983 */ /* 0x000ee20000100800 */
[----:B------:R-:W-:Y:S01]  /*1070*/  LOP3.LUT R4, R4, 0x1f, RZ, 0xc0, !PT ;  /* 0x0000001f04047812 */ /* 0x000fe200078ec0ff */
[----:B------:R-:W-:Y:S01]  /*1080*/  UMOV UR4, 0x54442d19 ;  /* 0x54442d1900047882 */ /* 0x000fe20000000000 */
[----:B------:R-:W-:Y:S01]  /*1090*/  UMOV UR5, 0x3bf921fb ;  /* 0x3bf921fb00057882 */ /* 0x000fe20000000000 */
[----:B------:R-:W-:-:S02]  /*10a0*/  ISETP.GE.AND P1, PT, R5, RZ, PT ;  /* 0x000000ff0500720c */ /* 0x000fc40003f26270 */
[-C--:B--2---:R-:W-:Y:S02]  /*10b0*/  @P0 SHF.L.W.U32.HI R0, R3, R4.reuse, R0 ;  /* 0x0000000403000219 */ /* 0x084fe40000010e00 */
[----:B---3--:R-:W-:-:S04]  /*10c0*/  @P0 SHF.L.W.U32.HI R3, R2, R4, R3 ;  /* 0x0000000402030219 */ /* 0x008fc80000010e03 */
[C---:B------:R-:W-:Y:S01]  /*10d0*/  SHF.L.W.U32.HI R2, R3.reuse, 0x2, R0 ;  /* 0x0000000203027819 */ /* 0x040fe20000010e00 */
[----:B------:R-:W-:-:S03]  /*10e0*/  IMAD.SHL.U32 R3, R3, 0x4, RZ ;  /* 0x0000000403037824 */ /* 0x000fc600078e00ff */
[----:B------:R-:W-:Y:S02]  /*10f0*/  SHF.R.S32.HI R4, RZ, 0x1f, R2 ;  /* 0x0000001fff047819 */ /* 0x000fe40000011402 */
[----:B------:R-:W-:Y:S02]  /*1100*/  LOP3.LUT R5, R2, R5, RZ, 0x3c, !PT ;  /* 0x0000000502057212 */ /* 0x000fe400078e3cff */
[C---:B------:R-:W-:Y:S02]  /*1110*/  LOP3.LUT R8, R4.reuse, R3, RZ, 0x3c, !PT ;  /* 0x0000000304087212 */ /* 0x040fe400078e3cff */
[----:B------:R-:W-:Y:S02]  /*1120*/  LOP3.LUT R9, R4, R2, RZ, 0x3c, !PT ;  /* 0x0000000204097212 */ /* 0x000fe400078e3cff */
[----:B------:R-:W-:Y:S02]  /*1130*/  SHF.R.U32.HI R3, RZ, 0x1e, R0 ;  /* 0x0000001eff037819 */ /* 0x000fe40000011600 */
[----:B------:R-:W-:-:S02]  /*1140*/  ISETP.GE.AND P0, PT, R5, RZ, PT ;  /* 0x000000ff0500720c */ /* 0x000fc40003f06270 */
[----:B------:R-:W0:Y:S01]  /*1150*/  I2F.F64.S64 R8, R8 ;  /* 0x0000000800087312 */ /* 0x000e220000301c00 */
[----:B------:R-:W-:-:S05]  /*1160*/  LEA.HI R12, R2, R3, RZ, 0x1 ;  /* 0x00000003020c7211 */ /* 0x000fca00078f08ff */
[----:B------:R-:W-:-:S04]  /*1170*/  IMAD.MOV R0, RZ, RZ, -R12 ;  /* 0x000000ffff007224 */ /* 0x000fc800078e0a0c */
[----:B------:R-:W-:Y:S01]  /*1180*/  @!P1 IMAD.MOV.U32 R12, RZ, RZ, R0 ;  /* 0x000000ffff0c9224 */ /* 0x000fe200078e0000 */
[----:B0-----:R-:W-:-:S10]  /*1190*/  DMUL R14, R8, UR4 ;  /* 0x00000004080e7c28 */ /* 0x001fd40008000000 */
[----:B------:R-:W0:Y:S02]  /*11a0*/  F2F.F32.F64 R14, R14 ;  /* 0x0000000e000e7310 */ /* 0x000e240000301000 */
[----:B01----:R-:W-:-:S07]  /*11b0*/  FSEL R11, -R14, R14, !P0 ;  /* 0x0000000e0e0b7208 */ /* 0x003fce0004000100 */
.L_x_13:
[----:B------:R-:W-:Y:S05]  /*11c0*/  BSYNC.RECONVERGENT B0 ;  /* 0x0000000000007941 */ /* 0x000fea0003800200 */
.L_x_12:
[----:B------:R-:W-:Y:S01]  /*11d0*/  FMUL R4, R11, R11 ;  /* 0x0000000b0b047220 */ /* 0x000fe20000400000 */
[----:B------:R-:W-:Y:S01]  /*11e0*/  LOP3.LUT R0, R12, 0x1, RZ, 0xc0, !PT ;  /* 0x000000010c007812 */ /* 0x000fe200078ec0ff */
[----:B0-----:R-:W0:Y:S01]  /*11f0*/  LDC.64 R2, c[0x0][0x388] ;  /* 0x0000e200ff027b82 */ /* 0x001e220000000a00 */
[----:B------:R-:W-:Y:S02]  /*1200*/  IMAD.MOV.U32 R5, RZ, RZ, 0x3d2aaabb ;  /* 0x3d2aaabbff057424 */ /* 0x000fe400078e00ff */
[----:B------:R-:W-:Y:S01]  /*1210*/  FFMA R13, R4, R13, -0.0013887860113754868507 ;  /* 0xbab607ed040d7423 */ /* 0x000fe2000000000d */
[----:B------:R-:W-:Y:S02]  /*1220*/  ISETP.NE.U32.AND P0, PT, R0, 0x1, PT ;  /* 0x000000010000780c */ /* 0x000fe40003f05070 */
[----:B------:R-:W-:Y:S02]  /*1230*/  MOV R6, 0x3effffff ;  /* 0x3effffff00067802 */ /* 0x000fe40000000f00 */
[----:B------:R-:W-:-:S02]  /*1240*/  FSEL R13, R13, -0.00019574658654164522886, !P0 ;  /* 0xb94d41530d0d7808 */ /* 0x000fc40004000000 */
[----:B------:R-:W-:Y:S02]  /*1250*/  FSEL R5, R5, 0.0083327032625675201416, !P0 ;  /* 0x3c0885e405057808 */ /* 0x000fe40004000000 */
[----:B------:R-:W-:Y:S02]  /*1260*/  FSEL R6, -R6, -0.16666662693023681641, !P0 ;  /* 0xbe2aaaa806067808 */ /* 0x000fe40004000100 */
[----:B------:R-:W-:Y:S01]  /*1270*/  LOP3.LUT P1, RZ, R12, 0x2, RZ, 0xc0, !PT ;  /* 0x000000020cff7812 */ /* 0x000fe2000782c0ff */
[----:B------:R-:W-:Y:S01]  /*1280*/  FFMA R5, R4, R13, R5 ;  /* 0x0000000d04057223 */ /* 0x000fe20000000005 */
[----:B------:R-:W-:-:S03]  /*1290*/  FSEL R0, R11, 1, P0 ;  /* 0x3f8000000b007808 */ /* 0x000fc60000000000 */
[C---:B------:R-:W-:Y:S02]  /*12a0*/  FFMA R6, R4.reuse, R5, R6 ;  /* 0x0000000504067223 */ /* 0x040fe40000000006 */
[----:B------:R-:W-:-:S04]  /*12b0*/  FFMA R5, R4, R0, RZ ;  /* 0x0000000004057223 */ /* 0x000fc800000000ff */
[----:B------:R-:W-:Y:S01]  /*12c0*/  FFMA R5, R5, R6, R0 ;  /* 0x0000000605057223 */ /* 0x000fe20000000000 */
[----:B0-----:R-:W-:-:S04]  /*12d0*/  IMAD.WIDE.U32 R2, R7, 0x4, R2 ;  /* 0x0000000407027825 */ /* 0x001fc800078e0002 */
[----:B------:R-:W-:-:S05]  /*12e0*/  @P1 FADD R5, RZ, -R5 ;  /* 0x80000005ff051221 */ /* 0x000fca0000000000 */
[----:B------:R-:W-:Y:S01]  /*12f0*/  STG.E desc[UR8][R2.64], R5 ;  /* 0x0000000502007986 */ /* 0x000fe2000c101908 */
[----:B------:R-:W-:Y:S05]  /*1300*/  EXIT ;  /* 0x000000000000794d */ /* 0x000fea0003800000 */
        .weak           $__internal_0_$__cuda_sm20_rcp_rn_f32_slowpath
        .type           $__internal_0_$__cuda_sm20_rcp_rn_f32_slowpath,@function
        .size           $__internal_0_$__cuda_sm20_rcp_rn_f32_slowpath,($__internal_1_$__cuda_sm3x_div_rn_noftz_f32_slowpath - $__internal_0_$__cuda_sm20_rcp_rn_f32_slowpath)
$__internal_0_$__cuda_sm20_rcp_rn_f32_slowpath:
[----:B------:R-:W-:Y:S01]  /*1310*/  IMAD.SHL.U32 R0, R2, 0x2, RZ ;  /* 0x0000000202007824 */ /* 0x000fe200078e00ff */
[----:B------:R-:W-:Y:S04]  /*1320*/  BSSY.RECONVERGENT B1, `(.L_x_15) ;  /* 0x0000030000017945 */ /* 0x000fe80003800200 */
[----:B------:R-:W-:-:S04]  /*1330*/  SHF.R.U32.HI R9, RZ, 0x18, R0 ;  /* 0x00000018ff097819 */ /* 0x000fc80000011600 */
[----:B------:R-:W-:-:S13]  /*1340*/  ISETP.NE.U32.AND P0, PT, R9, RZ, PT ;  /* 0x000000ff0900720c */ /* 0x000fda0003f05070 */
[----:B------:R-:W-:Y:S05]  /*1350*/  @P0 BRA `(.L_x_16) ;  /* 0x0000000000280947 */ /* 0x000fea0003800000 */
[----:B------:R-:W-:-:S05]  /*1360*/  IMAD.SHL.U32 R0, R2, 0x2, RZ ;  /* 0x0000000202007824 */ /* 0x000fca00078e00ff */
[----:B------:R-:W-:-:S13]  /*1370*/  ISETP.NE.AND P0, PT, R0, RZ, PT ;  /* 0x000000ff0000720c */ /* 0x000fda0003f05270 */
[----:B------:R-:W-:Y:S01]  /*1380*/  @P0 FFMA R5, R2, 1.84467440737095516160e+19, RZ ;  /* 0x5f80000002050823 */ /* 0x000fe200000000ff */
[----:B------:R-:W-:Y:S08]  /*1390*/  @!P0 MUFU.RCP R3, R2 ;  /* 0x0000000200038308 */ /* 0x000ff00000001000 */
[----:B------:R-:W0:Y:S02]  /*13a0*/  @P0 MUFU.RCP R0, R5 ;  /* 0x0000000500000308 */ /* 0x000e240000001000 */
[----:B0-----:R-:W-:-:S04]  /*13b0*/  @P0 FFMA R6, R5, R0, -1 ;  /* 0xbf80000005060423 */ /* 0x001fc80000000000 */
[----:B------:R-:W-:-:S04]  /*13c0*/  @P0 FADD.FTZ R9, -R6, -RZ ;  /* 0x800000ff06090221 */ /* 0x000fc80000010100 */
[----:B------:R-:W-:-:S04]  /*13d0*/  @P0 FFMA R0, R0, R9, R0 ;  /* 0x0000000900000223 */ /* 0x000fc80000000000 */
[----:B------:R-:W-:Y:S01]  /*13e0*/  @P0 FFMA R3, R0, 1.84467440737095516160e+19, RZ ;  /* 0x5f80000000030823 */ /* 0x000fe200000000ff */
[----:B------:R-:W-:Y:S06]  /*13f0*/  BRA `(.L_x_17) ;  /* 0x0000000000887947 */ /* 0x000fec0003800000 */
.L_x_16:
[----:B------:R-:W-:-:S05]  /*1400*/  VIADD R11, R9, 0xffffff03 ;  /* 0xffffff03090b7836 */ /* 0x000fca0000000000 */
[----:B------:R-:W-:-:S13]  /*1410*/  ISETP.GT.U32.AND P0, PT, R11, 0x1, PT ;  /* 0x000000010b00780c */ /* 0x000fda0003f04070 */
[----:B------:R-:W-:Y:S05]  /*1420*/  @P0 BRA `(.L_x_18) ;  /* 0x0000000000780947 */ /* 0x000fea0003800000 */
[----:B------:R-:W-:Y:S01]  /*1430*/  LOP3.LUT R0, R2, 0x7fffff, RZ, 0xc0, !PT ;  /* 0x007fffff02007812 */ /* 0x000fe200078ec0ff */
[----:B------:R-:W-:-:S03]  /*1440*/  IMAD.MOV.U32 R8, RZ, RZ, 0x3 ;  /* 0x00000003ff087424 */ /* 0x000fc600078e00ff */
[----:B------:R-:W-:Y:S02]  /*1450*/  LOP3.LUT R0, R0, 0x3f800000, RZ, 0xfc, !PT ;  /* 0x3f80000000007812 */ /* 0x000fe400078efcff */
[----:B------:R-:W-:Y:S02]  /*1460*/  SHF.L.U32 R8, R8, R11, RZ ;  /* 0x0000000b08087219 */ /* 0x000fe400000006ff */
[----:B------:R-:W0:Y:S02]  /*1470*/  MUFU.RCP R3, R0 ;  /* 0x0000000000037308 */ /* 0x000e240000001000 */
[----:B0-----:R-:W-:-:S04]  /*1480*/  FFMA R5, R0, R3, -1 ;  /* 0xbf80000000057423 */ /* 0x001fc80000000003 */
[----:B------:R-:W-:-:S04]  /*1490*/  FADD.FTZ R6, -R5, -RZ ;  /* 0x800000ff05067221 */ /* 0x000fc80000010100 */
[CCC-:B------:R-:W-:Y:S01]  /*14a0*/  FFMA.RM R5, R3.reuse, R6.reuse, R3.reuse ;  /* 0x0000000603057223 */ /* 0x1c0fe20000004003 */
[----:B------:R-:W-:-:S04]  /*14b0*/  FFMA.RP R6, R3, R6, R3 ;  /* 0x0000000603067223 */ /* 0x000fc80000008003 */
[C---:B------:R-:W-:Y:S02]  /*14c0*/  LOP3.LUT R3, R5.reuse, 0x7fffff, RZ, 0xc0, !PT ;  /* 0x007fffff05037812 */ /* 0x040fe400078ec0ff */
[----:B------:R-:W-:Y:S02]  /*14d0*/  FSETP.NEU.FTZ.AND P0, PT, R5, R6, PT ;  /* 0x000000060500720b */ /* 0x000fe40003f1d000 */
[----:B------:R-:W-:Y:S02]  /*14e0*/  LOP3.LUT R3, R3, 0x800000, RZ, 0xfc, !PT ;  /* 0x0080000003037812 */ /* 0x000fe400078efcff */
[----:B------:R-:W-:Y:S02]  /*14f0*/  SEL R5, RZ, 0xffffffff, !P0 ;  /* 0xffffffffff057807 */ /* 0x000fe40004000000 */
[----:B------:R-:W-:-:S03]  /*1500*/  LOP3.LUT R8, R8, R3, RZ, 0xc0, !PT ;  /* 0x0000000308087212 */ /* 0x000fc600078ec0ff */
[----:B------:R-:W-:Y:S01]  /*1510*/  IMAD.MOV R0, RZ, RZ, -R5 ;  /* 0x000000ffff007224 */ /* 0x000fe200078e0a05 */
[----:B------:R-:W-:-:S04]  /*1520*/  SHF.R.U32.HI R8, RZ, R11, R8 ;  /* 0x0000000bff087219 */ /* 0x000fc80000011608 */
[----:B------:R-:W-:Y:S02]  /*1530*/  LOP3.LUT P1, RZ, R0, R11, R3, 0xf8, !PT ;  /* 0x0000000b00ff7212 */ /* 0x000fe4000782f803 */
[C---:B------:R-:W-:Y:S02]  /*1540*/  LOP3.LUT P0, RZ, R8.reuse, 0x1, RZ, 0xc0, !PT ;  /* 0x0000000108ff7812 */ /* 0x040fe4000780c0ff */
[----:B------:R-:W-:-:S04]  /*1550*/  LOP3.LUT P2, RZ, R8, 0x2, RZ, 0xc0, !PT ;  /* 0x0000000208ff7812 */ /* 0x000fc8000784c0ff */
[----:B------:R-:W-:Y:S02]  /*1560*/  PLOP3.LUT P0, PT, P0, P1, P2, 0xe0, 0x0 ;  /* 0x000000000000781c */ /* 0x000fe40000703c20 */
[----:B------:R-:W-:Y:S02]  /*1570*/  LOP3.LUT P1, RZ, R2, 0x7fffff, RZ, 0xc0, !PT ;  /* 0x007fffff02ff7812 */ /* 0x000fe4000782c0ff */
[----:B------:R-:W-:-:S05]  /*1580*/  SEL R0, RZ, 0x1, !P0 ;  /* 0x00000001ff007807 */ /* 0x000fca0004000000 */
[----:B------:R-:W-:-:S05]  /*1590*/  IMAD.MOV R0, RZ, RZ, -R0 ;  /* 0x000000ffff007224 */ /* 0x000fca00078e0a00 */
[----:B------:R-:W-:Y:S01]  /*15a0*/  ISETP.GE.AND P0, PT, R0, RZ, PT ;  /* 0x000000ff0000720c */ /* 0x000fe20003f06270 */
[----:B------:R-:W-:-:S05]  /*15b0*/  VIADD R0, R9, 0xffffff04 ;  /* 0xffffff0409007836 */ /* 0x000fca0000000000 */
[----:B------:R-:W-:-:S07]  /*15c0*/  SHF.R.U32.HI R3, RZ, R0, R3 ;  /* 0x00000000ff037219 */ /* 0x000fce0000011603 */
[----:B------:R-:W-:-:S04]  /*15d0*/  @!P0 VIADD R3, R3, 0x1 ;  /* 0x0000000103038836 */ /* 0x000fc80000000000 */
[----:B------:R-:W-:-:S05]  /*15e0*/  @!P1 IMAD.SHL.U32 R3, R3, 0x2, RZ ;  /* 0x0000000203039824 */ /* 0x000fca00078e00ff */
[----:B------:R-:W-:Y:S01]  /*15f0*/  LOP3.LUT R3, R3, 0x80000000, R2, 0xf8, !PT ;  /* 0x8000000003037812 */ /* 0x000fe200078ef802 */
[----:B------:R-:W-:Y:S06]  /*1600*/  BRA `(.L_x_17) ;  /* 0x0000000000047947 */ /* 0x000fec0003800000 */
.L_x_18:
[----:B------:R0:W1:Y:S02]  /*1610*/  MUFU.RCP R3, R2 ;  /* 0x0000000200037308 */ /* 0x0000640000001000 */
.L_x_17:
[----:B------:R-:W-:Y:S05]  /*1620*/  BSYNC.RECONVERGENT B1 ;  /* 0x0000000000017941 */ /* 0x000fea0003800200 */
.L_x_15:
[----:B------:R-:W-:-:S04]  /*1630*/  HFMA2 R5, -RZ, RZ, 0, 0 ;  /* 0x00000000ff057431 */ /* 0x000fc800000001ff */
[----:B01----:R-:W-:Y:S05]  /*1640*/  RET.REL.NODEC R4 `(_Z28rope_precompute_freqs_kernelPfS_iiff) ;  /* 0xffffffe8046c7950 */ /* 0x003fea0003c3ffff */
        .weak           $__internal_1_$__cuda_sm3x_div_rn_noftz_f32_slowpath
        .type           $__internal_1_$__cuda_sm3x_div_rn_noftz_f32_slowpath,@function
        .size           $__internal_1_$__cuda_sm3x_div_rn_noftz_f32_slowpath,(.L_x_122 - $__internal_1_$__cuda_sm3x_div_rn_noftz_f32_slowpath)
$__internal_1_$__cuda_sm3x_div_rn_noftz_f32_slowpath:
[----:B------:R-:W-:Y:S01]  /*1650*/  SHF.R.U32.HI R5, RZ, 0x17, R9 ;  /* 0x00000017ff057819 */ /* 0x000fe20000011609 */
[----:B------:R-:W-:Y:S01]  /*1660*/  BSSY.RECONVERGENT B1, `(.L_x_19) ;  /* 0x0000064000017945 */ /* 0x000fe20003800200 */
[--C-:B------:R-:W-:Y:S01]  /*1670*/  SHF.R.U32.HI R3, RZ, 0x17, R0.reuse ;  /* 0x00000017ff037819 */ /* 0x100fe20000011600 */
[----:B------:R-:W-:Y:S01]  /*1680*/  IMAD.MOV.U32 R11, RZ, RZ, R0 ;  /* 0x000000ffff0b7224 */ /* 0x000fe200078e0000 */
[----:B------:R-:W-:Y:S02]  /*1690*/  LOP3.LUT R8, R5, 0xff, RZ, 0xc0, !PT ;  /* 0x000000ff05087812 */ /* 0x000fe400078ec0ff */
[----:B------:R-:W-:-:S03]  /*16a0*/  LOP3.LUT R6, R3, 0xff, RZ, 0xc0, !PT ;  /* 0x000000ff03067812 */ /* 0x000fc600078ec0ff */
[----:B------:R-:W-:Y:S02]  /*16b0*/  VIADD R13, R8, 0xffffffff ;  /* 0xffffffff080d7836 */ /* 0x000fe40000000000 */
[----:B------:R-:W-:-:S03]  /*16c0*/  VIADD R12, R6, 0xffffffff ;  /* 0xffffffff060c7836 */ /* 0x000fc60000000000 */
[----:B------:R-:W-:-:S04]  /*16d0*/  ISETP.GT.U32.AND P0, PT, R13, 0xfd, PT ;  /* 0x000000fd0d00780c */ /* 0x000fc80003f04070 */
[----:B------:R-:W-:-:S13]  /*16e0*/  ISETP.GT.U32.OR P0, PT, R12, 0xfd, P0 ;  /* 0x000000fd0c00780c */ /* 0x000fda0000704470 */
[----:B------:R-:W-:Y:S01]  /*16f0*/  @!P0 IMAD.MOV.U32 R5, RZ, RZ, RZ ;  /* 0x000000ffff058224 */ /* 0x000fe200078e00ff */
[----:B------:R-:W-:Y:S06]  /*1700*/  @!P0 BRA `(.L_x_20) ;  /* 0x0000000000608947 */ /* 0x000fec0003800000 */
[----:B------:R-:W-:Y:S01]  /*1710*/  FSETP.GTU.FTZ.AND P0, PT, |R0|, +INF , PT ;  /* 0x7f8000000000780b */ /* 0x000fe20003f1c200 */
[----:B------:R-:W-:Y:S01]  /*1720*/  IMAD.MOV.U32 R3, RZ, RZ, R9 ;  /* 0x000000ffff037224 */ /* 0x000fe200078e0009 */
[----:B------:R-:W-:-:S04]  /*1730*/  FSETP.GTU.FTZ.AND P1, PT, |R9|, +INF , PT ;  /* 0x7f8000000900780b */ /* 0x000fc80003f3c200 */
[----:B------:R-:W-:-:S13]  /*1740*/  PLOP3.LUT P0, PT, P0, P1, PT, 0xf8, 0x8f ;  /* 0x00000000008f781c */ /* 0x000fda0000703f70 */
[----:B------:R-:W-:Y:S05]  /*1750*/  @P0 BRA `(.L_x_21) ;  /* 0x00000004004c0947 */ /* 0x000fea0003800000 */
[----:B------:R-:W-:-:S13]  /*1760*/  LOP3.LUT P0, RZ, R9, 0x7fffffff, R11, 0xc8, !PT ;  /* 0x7fffffff09ff7812 */ /* 0x000fda000780c80b */
[----:B------:R-:W-:Y:S05]  /*1770*/  @!P0 BRA `(.L_x_22) ;  /* 0x00000004003c8947 */ /* 0x000fea0003800000 */
[C---:B------:R-:W-:Y:S02]  /*1780*/  FSETP.NEU.FTZ.AND P2, PT, |R0|.reuse, +INF , PT ;  /* 0x7f8000000000780b */ /* 0x040fe40003f5d200 */
[----:B------:R-:W-:Y:S02]  /*1790*/  FSETP.NEU.FTZ.AND P1, PT, |R3|, +INF , PT ;  /* 0x7f8000000300780b */ /* 0x000fe40003f3d200 */
[----:B------:R-:W-:-:S11]  /*17a0*/  FSETP.NEU.FTZ.AND P0, PT, |R0|, +INF , PT ;  /* 0x7f8000000000780b */ /* 0x000fd60003f1d200 */
[----:B------:R-:W-:Y:S05]  /*17b0*/  @!P1 BRA !P2, `(.L_x_22) ;  /* 0x00000004002c9947 */ /* 0x000fea0005000000 */
[----:B------:R-:W-:-:S04]  /*17c0*/  LOP3.LUT P2, RZ, R11, 0x7fffffff, RZ, 0xc0, !PT ;  /* 0x7fffffff0bff7812 */ /* 0x000fc8000784c0ff */
[----:B------:R-:W-:-:S13]  /*17d0*/  PLOP3.LUT P1, PT, P1, P2, PT, 0x2f, 0xf2 ;  /* 0x0000000000f2781c */ /* 0x000fda0000f24577 */
[----:B------:R-:W-:Y:S05]  /*17e0*/  @P1 BRA `(.L_x_23) ;  /* 0x0000000400181947 */ /* 0x000fea0003800000 */
[----:B------:R-:W-:-:S04]  /*17f0*/  LOP3.LUT P1, RZ, R9, 0x7fffffff, RZ, 0xc0, !PT ;  /* 0x7fffffff09ff7812 */ /* 0x000fc8000782c0ff */
[----:B------:R-:W-:-:S13]  /*1800*/  PLOP3.LUT P0, PT, P0, P1, PT, 0x2f, 0xf2 ;  /* 0x0000000000f2781c */ /* 0x000fda0000702577 */
[----:B------:R-:W-:Y:S05]  /*1810*/  @P0 BRA `(.L_x_24) ;  /* 0x0000000400000947 */ /* 0x000fea0003800000 */
[----:B------:R-:W-:Y:S02]  /*1820*/  ISETP.GE.AND P0, PT, R12, RZ, PT ;  /* 0x000000ff0c00720c */ /* 0x000fe40003f06270 */
[----:B------:R-:W-:-:S11]  /*1830*/  ISETP.GE.AND P1, PT, R13, RZ, PT ;  /* 0x000000ff0d00720c */ /* 0x000fd60003f26270 */
[----:B------:R-:W-:Y:S02]  /*1840*/  @P0 IMAD.MOV.U32 R5, RZ, RZ, RZ ;  /* 0x000000ffff050224 */ /* 0x000fe400078e00ff */
[----:B------:R-:W-:Y:S01]  /*1850*/  @!P0 FFMA R11, R0, 1.84467440737095516160e+19, RZ ;  /* 0x5f800000000b8823 */ /* 0x000fe200000000ff */
[----:B------:R-:W-:Y:S02]  /*1860*/  @!P0 IMAD.MOV.U32 R5, RZ, RZ, -0x40 ;  /* 0xffffffc0ff058424 */ /* 0x000fe400078e00ff */
[----:B------:R-:W-:Y:S02]  /*1870*/  @!P1 FFMA R9, R3, 1.84467440737095516160e+19, RZ ;  /* 0x5f80000003099823 */ /* 0x000fe400000000ff */
[----:B------:R-:W-:-:S07]  /*1880*/  @!P1 VIADD R5, R5, 0x40 ;  /* 0x0000004005059836 */ /* 0x000fce0000000000 */
.L_x_20:
[----:B------:R-:W-:Y:S01]  /*1890*/  LEA R0, R8, 0xc0800000, 0x17 ;  /* 0xc080000008007811 */ /* 0x000fe200078eb8ff */
[----:B------:R-:W-:Y:S01]  /*18a0*/  BSSY.RECONVERGENT B2, `(.L_x_25) ;  /* 0x0000036000027945 */ /* 0x000fe20003800200 */
[----:B------:R-:W-:-:S03]  /*18b0*/  IADD3 R6, PT, PT, R6, -0x7f, RZ ;  /* 0xffffff8106067810 */ /* 0x000fc60007ffe0ff */
[----:B------:R-:W-:Y:S02]  /*18c0*/  IMAD.IADD R9, R9, 0x1, -R0 ;  /* 0x0000000109097824 */ /* 0x000fe400078e0a00 */
[C---:B------:R-:W-:Y:S01]  /*18d0*/  IMAD R0, R6.reuse, -0x800000, R11 ;  /* 0xff80000006007824 */ /* 0x040fe200078e020b */
[----:B------:R-:W-:Y:S01]  /*18e0*/  IADD3 R6, PT, PT, R6, 0x7f, -R8 ;  /* 0x0000007f06067810 */ /* 0x000fe20007ffe808 */
[----:B------:R-:W0:Y:S01]  /*18f0*/  MUFU.RCP R3, R9 ;  /* 0x0000000900037308 */ /* 0x000e220000001000 */
[----:B------:R-:W-:-:S03]  /*1900*/  FADD.FTZ R13, -R9, -RZ ;  /* 0x800000ff090d7221 */ /* 0x000fc60000010100 */
[----:B------:R-:W-:Y:S02]  /*1910*/  IMAD.IADD R6, R6, 0x1, R5 ;  /* 0x0000000106067824 */ /* 0x000fe400078e0205 */
[----:B0-----:R-:W-:-:S04]  /*1920*/  FFMA R12, R3, R13, 1 ;  /* 0x3f800000030c7423 */ /* 0x001fc8000000000d */
[----:B------:R-:W-:-:S04]  /*1930*/  FFMA R14, R3, R12, R3 ;  /* 0x0000000c030e7223 */ /* 0x000fc80000000003 */
[----:B------:R-:W-:-:S04]  /*1940*/  FFMA R3, R0, R14, RZ ;  /* 0x0000000e00037223 */ /* 0x000fc800000000ff */
[----:B------:R-:W-:-:S04]  /*1950*/  FFMA R12, R13, R3, R0 ;  /* 0x000000030d0c7223 */ /* 0x000fc80000000000 */
[----:B------:R-:W-:-:S04]  /*1960*/  FFMA R11, R14, R12, R3 ;  /* 0x0000000c0e0b7223 */ /* 0x000fc80000000003 */
[----:B------:R-:W-:-:S04]  /*1970*/  FFMA R12, R13, R11, R0 ;  /* 0x0000000b0d0c7223 */ /* 0x000fc80000000000 */
[----:B------:R-:W-:-:S05]  /*1980*/  FFMA R0, R14, R12, R11 ;  /* 0x0000000c0e007223 */ /* 0x000fca000000000b */
[----:B------:R-:W-:-:S04]  /*1990*/  SHF.R.U32.HI R3, RZ, 0x17, R0 ;  /* 0x00000017ff037819 */ /* 0x000fc80000011600 */
[----:B------:R-:W-:-:S05]  /*19a0*/  LOP3.LUT R3, R3, 0xff, RZ, 0xc0, !PT ;  /* 0x000000ff03037812 */ /* 0x000fca00078ec0ff */
[----:B------:R-:W-:-:S04]  /*19b0*/  IMAD.IADD R9, R3, 0x1, R6 ;  /* 0x0000000103097824 */ /* 0x000fc800078e0206 */
[----:B------:R-:W-:-:S05]  /*19c0*/  VIADD R3, R9, 0xffffffff ;  /* 0xffffffff09037836 */ /* 0x000fca0000000000 */
[----:B------:R-:W-:-:S13]  /*19d0*/  ISETP.GE.U32.AND P0, PT, R3, 0xfe, PT ;  /* 0x000000fe0300780c */ /* 0x000fda0003f06070 */
[----:B------:R-:W-:Y:S05]  /*19e0*/  @!P0 BRA `(.L_x_26) ;  /* 0x0000000000808947 */ /* 0x000fea0003800000 */
[----:B------:R-:W-:-:S13]  /*19f0*/  ISETP.GT.AND P0, PT, R9, 0xfe, PT ;  /* 0x000000fe0900780c */ /* 0x000fda0003f04270 */
[----:B------:R-:W-:Y:S05]  /*1a00*/  @P0 BRA `(.L_x_27) ;  /* 0x00000000006c0947 */ /* 0x000fea0003800000 */
[----:B------:R-:W-:-:S13]  /*1a10*/  ISETP.GE.AND P0, PT, R9, 0x1, PT ;  /* 0x000000010900780c */ /* 0x000fda0003f06270 */
[----:B------:R-:W-:Y:S05]  /*1a20*/  @P0 BRA `(.L_x_28) ;  /* 0x0000000000740947 */ /* 0x000fea0003800000 */
[----:B------:R-:W-:Y:S02]  /*1a30*/  ISETP.GE.AND P0, PT, R9, -0x18, PT ;  /* 0xffffffe80900780c */ /* 0x000fe40003f06270 */
[----:B------:R-:W-:-:S11]  /*1a40*/  LOP3.LUT R0, R0, 0x80000000, RZ, 0xc0, !PT ;  /* 0x8000000000007812 */ /* 0x000fd600078ec0ff */
[----:B------:R-:W-:Y:S05]  /*1a50*/  @!P0 BRA `(.L_x_28) ;  /* 0x0000000000688947 */ /* 0x000fea0003800000 */
[CCC-:B------:R-:W-:Y:S01]  /*1a60*/  FFMA.RZ R3, R14.reuse, R12.reuse, R11.reuse ;  /* 0x0000000c0e037223 */ /* 0x1c0fe2000000c00b */
[C---:B------:R-:W-:Y:S02]  /*1a70*/  VIADD R8, R9.reuse, 0x20 ;  /* 0x0000002009087836 */ /* 0x040fe40000000000 */
[CCC-:B------:R-:W-:Y:S01]  /*1a80*/  FFMA.RM R6, R14.reuse, R12.reuse, R11.reuse ;  /* 0x0000000c0e067223 */ /* 0x1c0fe2000000400b */
[----:B------:R-:W-:Y:S02]  /*1a90*/  ISETP.NE.AND P2, PT, R9, RZ, PT ;  /* 0x000000ff0900720c */ /* 0x000fe40003f45270 */
[----:B------:R-:W-:Y:S01]  /*1aa0*/  LOP3.LUT R5, R3, 0x7fffff, RZ, 0xc0, !PT ;  /* 0x007fffff03057812 */ /* 0x000fe200078ec0ff */
[----:B------:R-:W-:Y:S01]  /*1ab0*/  FFMA.RP R3, R14, R12, R11 ;  /* 0x0000000c0e037223 */ /* 0x000fe2000000800b */
[----:B------:R-:W-:Y:S01]  /*1ac0*/  ISETP.NE.AND P1, PT, R9, RZ, PT ;  /* 0x000000ff0900720c */ /* 0x000fe20003f25270 */
[----:B------:R-:W-:Y:S01]  /*1ad0*/  IMAD.MOV R9, RZ, RZ, -R9 ;  /* 0x000000ffff097224 */ /* 0x000fe200078e0a09 */
[----:B------:R-:W-:-:S02]  /*1ae0*/  LOP3.LUT R5, R5, 0x800000, RZ, 0xfc, !PT ;  /* 0x0080000005057812 */ /* 0x000fc400078efcff */
[----:B------:R-:W-:Y:S02]  /*1af0*/  FSETP.NEU.FTZ.AND P0, PT, R3, R6, PT ;  /* 0x000000060300720b */ /* 0x000fe40003f1d000 */
[----:B------:R-:W-:Y:S02]  /*1b00*/  SHF.L.U32 R8, R5, R8, RZ ;  /* 0x0000000805087219 */ /* 0x000fe400000006ff */
[----:B------:R-:W-:Y:S02]  /*1b10*/  SEL R6, R9, RZ, P2 ;  /* 0x000000ff09067207 */ /* 0x000fe40001000000 */
[----:B------:R-:W-:Y:S02]  /*1b20*/  ISETP.NE.AND P1, PT, R8, RZ, P1 ;  /* 0x000000ff0800720c */ /* 0x000fe40000f25270 */
[----:B------:R-:W-:Y:S02]  /*1b30*/  SHF.R.U32.HI R6, RZ, R6, R5 ;  /* 0x00000006ff067219 */ /* 0x000fe40000011605 */
[----:B------:R-:W-:-:S02]  /*1b40*/  PLOP3.LUT P0, PT, P0, P1, PT, 0xf8, 0x8f ;  /* 0x00000000008f781c */ /* 0x000fc40000703f70 */
[----:B------:R-:W-:Y:S02]  /*1b50*/  SHF.R.U32.HI R8, RZ, 0x1, R6 ;  /* 0x00000001ff087819 */ /* 0x000fe40000011606 */
[----:B------:R-:W-:-:S04]  /*1b60*/  SEL R3, RZ, 0x1, !P0 ;  /* 0x00000001ff037807 */ /* 0x000fc80004000000 */
[----:B------:R-:W-:-:S04]  /*1b70*/  LOP3.LUT R3, R3, 0x1, R8, 0xf8, !PT ;  /* 0x0000000103037812 */ /* 0x000fc800078ef808 */
[----:B------:R-:W-:-:S05]  /*1b80*/  LOP3.LUT R3, R3, R6, RZ, 0xc0, !PT ;  /* 0x0000000603037212 */ /* 0x000fca00078ec0ff */
[----:B------:R-:W-:-:S05]  /*1b90*/  IMAD.IADD R3, R8, 0x1, R3 ;  /* 0x0000000108037824 */ /* 0x000fca00078e0203 */
[----:B------:R-:W-:Y:S01]  /*1ba0*/  LOP3.LUT R0, R3, R0, RZ, 0xfc, !PT ;  /* 0x0000000003007212 */ /* 0x000fe200078efcff */
[----:B------:R-:W-:Y:S06]  /*1bb0*/  BRA `(.L_x_28) ;  /* 0x0000000000107947 */ /* 0x000fec0003800000 */
.L_x_27:
[----:B------:R-:W-:-:S04]  /*1bc0*/  LOP3.LUT R0, R0, 0x80000000, RZ, 0xc0, !PT ;  /* 0x8000000000007812 */ /* 0x000fc800078ec0ff */
[----:B------:R-:W-:Y:S01]  /*1bd0*/  LOP3.LUT R0, R0, 0x7f800000, RZ, 0xfc, !PT ;  /* 0x7f80000000007812 */ /* 0x000fe200078efcff */
[----:B------:R-:W-:Y:S06]  /*1be0*/  BRA `(.L_x_28) ;  /* 0x0000000000047947 */ /* 0x000fec0003800000 */
.L_x_26:
[----:B------:R-:W-:-:S07]  /*1bf0*/  IMAD R0, R6, 0x800000, R0 ;  /* 0x0080000006007824 */ /* 0x000fce00078e0200 */
.L_x_28:
[----:B------:R-:W-:Y:S05]  /*1c00*/  BSYNC.RECONVERGENT B2 ;  /* 0x0000000000027941 */ /* 0x000fea0003800200 */
.L_x_25:
[----:B------:R-:W-:Y:S05]  /*1c10*/  BRA `(.L_x_29) ;  /* 0x0000000000207947 */ /* 0x000fea0003800000 */
.L_x_24:
[----:B------:R-:W-:-:S04]  /*1c20*/  LOP3.LUT R0, R9, 0x80000000, R11, 0x48, !PT ;  /* 0x8000000009007812 */ /* 0x000fc800078e480b */
[----:B------:R-:W-:Y:S01]  /*1c30*/  LOP3.LUT R0, R0, 0x7f800000, RZ, 0xfc, !PT ;  /* 0x7f80000000007812 */ /* 0x000fe200078efcff */
[----:B------:R-:W-:Y:S06]  /*1c40*/  BRA `(.L_x_29) ;  /* 0x0000000000147947 */ /* 0x000fec0003800000 */
.L_x_23:
[----:B------:R-:W-:Y:S01]  /*1c50*/  LOP3.LUT R0, R9, 0x80000000, R11, 0x48, !PT ;  /* 0x8000000009007812 */ /* 0x000fe200078e480b */
[----:B------:R-:W-:Y:S06]  /*1c60*/  BRA `(.L_x_29) ;  /* 0x00000000000c7947 */ /* 0x000fec0003800000 */
.L_x_22:
[----:B------:R-:W0:Y:S01]  /*1c70*/  MUFU.RSQ R0, -QNAN ;  /* 0xffc0000000007908 */ /* 0x000e220000001400 */
[----:B------:R-:W-:Y:S05]  /*1c80*/  BRA `(.L_x_29) ;  /* 0x0000000000047947 */ /* 0x000fea0003800000 */
.L_x_21:
[----:B------:R-:W-:-:S07]  /*1c90*/  FADD.FTZ R0, R0, R3 ;  /* 0x0000000300007221 */ /* 0x000fce0000010000 */
.L_x_29:
[----:B------:R-:W-:Y:S05]  /*1ca0*/  BSYNC.RECONVERGENT B1 ;  /* 0x0000000000017941 */ /* 0x000fea0003800200 */
.L_x_19:
[----:B------:R-:W-:-:S04]  /*1cb0*/  IMAD.MOV.U32 R5, RZ, RZ, 0x0 ;  /* 0x00000000ff057424 */ /* 0x000fc800078e00ff */
[----:B0-----:R-:W-:Y:S05]  /*1cc0*/  RET.REL.NODEC R4 `(_Z28rope_precompute_freqs_kernelPfS_iiff) ;  /* 0xffffffe004cc7950 */ /* 0x001fea0003c3ffff */
.L_x_30:
        /* <DEDUP_REMOVED lines=11> */
.L_x_122:


//--------------------- .text._Z21rope_batch_f32_kernelPfiiiiff --------------------------
	.section	.text._Z21rope_batch_f32_kernelPfiiiiff,"ax",@progbits
	.align	128
        .global         _Z21rope_batch_f32_kernelPfiiiiff
        .type           _Z21rope_batch_f32_kernelPfiiiiff,@function
        .size           _Z21rope_batch_f32_kernelPfiiiiff,(.L_x_124 - _Z21rope_batch_f32_kernelPfiiiiff)
        .other          _Z21rope_batch_f32_kernelPfiiiiff,@"STO_CUDA_ENTRY STV_DEFAULT"
_Z21rope_batch_f32_kernelPfiiiiff:
.text._Z21rope_batch_f32_kernelPfiiiiff:
[----:B------:R-:W0:Y:S01]  /*0000*/  LDC R1, c[0x0][0x37c] ;  /* 0x0000df00ff017b82 */ /* 0x000e220000000800 */
[----:B------:R-:W1:Y:S07]  /*0010*/  S2R R8, SR_CTAID.X ;  /* 0x0000000000087919 */ /* 0x000e6e0000002500 */
[----:B------:R-:W1:Y:S01]  /*0020*/  LDC R9, c[0x0][0x38c] ;  /* 0x0000e300ff097b82 */ /* 0x000e620000000800 */
[----:B0-----:R-:W-:Y:S01]  /*0030*/  VIADD R1, R1, 0xffffffe0 ;  /* 0xffffffe001017836 */ /* 0x001fe20000000000 */
[----:B------:R-:W0:Y:S06]  /*0040*/  S2R R5, SR_TID.X ;  /* 0x0000000000057919 */ /* 0x000e2c0000002100 */
[----:B------:R-:W2:Y:S08]  /*0050*/  S2UR UR4, SR_CTAID.Y ;  /* 0x00000000000479c3 */ /* 0x000eb00000002600 */
[----:B------:R-:W2:Y:S01]  /*0060*/  LDC R2, c[0x0][0x388] ;  /* 0x0000e200ff027b82 */ /* 0x000ea20000000800 */
[----:B-1----:R-:W-:-:S13]  /*0070*/  ISETP.GE.AND P0, PT, R8, R9, PT ;  /* 0x000000090800720c */ /* 0x002fda0003f06270 */
[----:B------:R-:W1:Y:S02]  /*0080*/  @!P0 LDC R0, c[0x0][0x390] ;  /* 0x0000e400ff008b82 */ /* 0x000e640000000800 */
[----:B-1----:R-:W-:-:S04]  /*0090*/  @!P0 LEA.HI R0, R0, R0, RZ, 0x1 ;  /* 0x0000000000008211 */ /* 0x002fc800078f08ff */
[----:B------:R-:W-:-:S04]  /*00a0*/  @!P0 SHF.R.S32.HI R0, RZ, 0x1, R0 ;  /* 0x00000001ff008819 */ /* 0x000fc80000011400 */
[----:B0-----:R-:W-:-:S04]  /*00b0*/  ISETP.GE.OR P0, PT, R5, R0, P0 ;  /* 0x000000000500720c */ /* 0x001fc80000706670 */
[----:B--2---:R-:W-:-:S13]  /*00c0*/  ISETP.LE.OR P0, PT, R2, UR4, P0 ;  /* 0x0000000402007c0c */ /* 0x004fda0008703670 */
[----:B------:R-:W-:Y:S05]  /*00d0*/  @P0 EXIT ;  /* 0x000000000000094d */ /* 0x000fea0003800000 */
[----:B------:R-:W0:Y:S01]  /*00e0*/  LDCU.64 UR6, c[0x0][0x390] ;  /* 0x00007200ff0677ac */ /* 0x000e220008000a00 */
[----:B------:R-:W-:Y:S01]  /*00f0*/  IMAD.SHL.U32 R0, R5, 0x2, RZ ;  /* 0x0000000205007824 */ /* 0x000fe200078e00ff */
[----:B------:R-:W1:Y:S01]  /*0100*/  LDC.64 R6, c[0x0][0x380] ;  /* 0x0000e000ff067b82 */ /* 0x000e620000000a00 */
[----:B------:R-:W-:Y:S03]  /*0110*/  BSSY.RECONVERGENT B0, `(.L_x_31) ;  /* 0x0000013000007945 */ /* 0x000fe60003800200 */
[----:B------:R-:W-:Y:S02]  /*0120*/  I2FP.F32.U32 R0, R0 ;  /* 0x0000000000007245 */ /* 0x000fe40000201000 */
[----:B0-----:R-:W-:-:S04]  /*0130*/  I2FP.F32.S32 R11, UR6 ;  /* 0x00000006000b7c45 */ /* 0x001fc80008201400 */
[----:B------:R-:W0:Y:S08]  /*0140*/  MUFU.RCP R2, R11 ;  /* 0x0000000b00027308 */ /* 0x000e300000001000 */
[----:B------:R-:W2:Y:S01]  /*0150*/  FCHK P0, R0, R11 ;  /* 0x0000000b00007302 */ /* 0x000ea20000000000 */
[----:B0-----:R-:W-:-:S04]  /*0160*/  FFMA R3, -R11, R2, 1 ;  /* 0x3f8000000b037423 */ /* 0x001fc80000000102 */
[----:B------:R-:W-:Y:S01]  /*0170*/  FFMA R3, R2, R3, R2 ;  /* 0x0000000302037223 */ /* 0x000fe20000000002 */
[----:B------:R-:W-:Y:S01]  /*0180*/  IMAD R2, R9, UR4, R8 ;  /* 0x0000000409027c24 */ /* 0x000fe2000f8e0208 */
[----:B------:R-:W-:Y:S02]  /*0190*/  UIADD3 UR4, UPT, UPT, UR4, UR7, URZ ;  /* 0x0000000704047290 */ /* 0x000fe4000fffe0ff */
[----:B------:R-:W-:Y:S01]  /*01a0*/  FFMA R4, R0, R3, RZ ;  /* 0x0000000300047223 */ /* 0x000fe200000000ff */
[----:B------:R-:W-:Y:S02]  /*01b0*/  IMAD R9, R2, UR6, RZ ;  /* 0x0000000602097c24 */ /* 0x000fe4000f8e02ff */
[----:B------:R-:W-:Y:S02]  /*01c0*/  IMAD.MOV.U32 R2, RZ, RZ, 0x3f800000 ;  /* 0x3f800000ff027424 */ /* 0x000fe400078e00ff */
[----:B------:R-:W-:Y:S01]  /*01d0*/  FFMA R8, -R11, R4, R0 ;  /* 0x000000040b087223 */ /* 0x000fe20000000100 */
[----:B-1----:R-:W-:-:S04]  /*01e0*/  IMAD.WIDE R6, R9, 0x4, R6 ;  /* 0x0000000409067825 */ /* 0x002fc800078e0206 */
[----:B------:R-:W-:Y:S01]  /*01f0*/  FFMA R3, R3, R8, R4 ;  /* 0x0000000803037223 */ /* 0x000fe20000000004 */
[----:B--2---:R-:W-:Y:S06]  /*0200*/  @!P0 BRA `(.L_x_32) ;  /* 0x00000000000c8947 */ /* 0x004fec0003800000 */
[----:B------:R-:W-:-:S07]  /*0210*/  MOV R4, 0x230 ;  /* 0x0000023000047802 */ /* 0x000fce0000000f00 */
[----:B------:R-:W-:Y:S05]  /*0220*/  CALL.REL.NOINC `($__internal_3_$__cuda_sm3x_div_rn_noftz_f32_slowpath) ;  /* 0x0000001400507944 */ /* 0x000fea0003c00000 */
[----:B------:R-:W-:-:S07]  /*0230*/  IMAD.MOV.U32 R3, RZ, RZ, R0 ;  /* 0x000000ffff037224 */ /* 0x000fce00078e0000 */
.L_x_32:
[----:B------:R-:W-:Y:S05]  /*0240*/  BSYNC.RECONVERGENT B0 ;  /* 0x0000000000007941 */ /* 0x000fea0003800200 */
.L_x_31:
        /* <DEDUP_REMOVED lines=50> */
[C---:B------:R-:W-:Y:S02]  /*0570*/  FFMA R4, R9.reuse, R10, 0.0013391353422775864601 ;  /* 0x3aaf85ed09047423 */ /* 0x040fe4000000000a */
[----:B-1----:R-:W-:Y:S01]  /*0580*/  IMAD R12, R12, 0x800000, -R11 ;  /* 0x008000000c0c7824 */ /* 0x002fe200078e0a0b */
        /* <DEDUP_REMOVED lines=8> */
[----:B------:R-:W-:-:S05]  /*0610*/  IADD3 R9, PT, PT, R11, 0x7f000000, RZ ;  /* 0x7f0000000b097810 */ /* 0x000fca0007ffe0ff */
        /* <DEDUP_REMOVED lines=19> */
.L_x_35:
        /* <DEDUP_REMOVED lines=10> */
.L_x_34:
[----:B------:R-:W-:Y:S05]  /*07f0*/  BSYNC.RECONVERGENT B0 ;  /* 0x0000000000007941 */ /* 0x000fea0003800200 */
.L_x_33:
[----:B------:R-:W-:Y:S01]  /*0800*/  VIADD R0, R2, 0x1800000 ;  /* 0x0180000002007836 */ /* 0x000fe20000000000 */
[----:B------:R-:W-:Y:S04]  /*0810*/  BSSY.RECONVERGENT B0, `(.L_x_36) ;  /* 0x000000c000007945 */ /* 0x000fe80003800200 */
[----:B------:R-:W-:-:S04]  /*0820*/  LOP3.LUT R0, R0, 0x7f800000, RZ, 0xc0, !PT ;  /* 0x7f80000000007812 */ /* 0x000fc800078ec0ff */
[----:B------:R-:W-:-:S13]  /*0830*/  ISETP.GT.U32.AND P0, PT, R0, 0x1ffffff, PT ;  /* 0x01ffffff0000780c */ /* 0x000fda0003f04070 */
[----:B------:R-:W-:Y:S05]  /*0840*/  @P0 BRA `(.L_x_37) ;  /* 0x0000000000100947 */ /* 0x000fea0003800000 */
[----:B------:R-:W-:Y:S01]  /*0850*/  IMAD.MOV.U32 R0, RZ, RZ, R2 ;  /* 0x000000ffff007224 */ /* 0x000fe200078e0002 */
[----:B------:R-:W-:-:S07]  /*0860*/  MOV R4, 0x880 ;  /* 0x0000088000047802 */ /* 0x000fce0000000f00 */
[----:B------:R-:W-:Y:S05]  /*0870*/  CALL.REL.NOINC `($__internal_2_$__cuda_sm20_rcp_rn_f32_slowpath) ;  /* 0x0000000800e47944 */ /* 0x000fea0003c00000 */
[----:B------:R-:W-:Y:S05]  /*0880*/  BRA `(.L_x_38) ;  /* 0x0000000000107947 */ /* 0x000fea0003800000 */
.L_x_37:
[----:B------:R-:W0:Y:S02]  /*0890*/  MUFU.RCP R3, R2 ;  /* 0x0000000200037308 */ /* 0x000e240000001000 */
[----:B0-----:R-:W-:-:S04]  /*08a0*/  FFMA R0, R3, R2, -1 ;  /* 0xbf80000003007423 */ /* 0x001fc80000000002 */
[----:B------:R-:W-:-:S04]  /*08b0*/  FADD.FTZ R0, -R0, -RZ ;  /* 0x800000ff00007221 */ /* 0x000fc80000010100 */
[----:B------:R-:W-:-:S07]  /*08c0*/  FFMA R0, R3, R0, R3 ;  /* 0x0000000003007223 */ /* 0x000fce0000000003 */
.L_x_38:
[----:B------:R-:W-:Y:S05]  /*08d0*/  BSYNC.RECONVERGENT B0 ;  /* 0x0000000000007941 */ /* 0x000fea0003800200 */
.L_x_36:
[----:B------:R-:W0:Y:S01]  /*08e0*/  LDCU UR5, c[0x0][0x39c] ;  /* 0x00007380ff0577ac */ /* 0x000e220008000800 */
[----:B------:R-:W-:Y:S01]  /*08f0*/  I2FP.F32.S32 R3, UR4 ;  /* 0x0000000400037c45 */ /* 0x000fe20008201400 */
        /* <DEDUP_REMOVED lines=18> */
[----:B------:R-:W-:Y:S01]  /*0a20*/  SHF.L.U32 R2, R9, 0x8, RZ ;  /* 0x0000000809027819 */ /* 0x000fe200000006ff */
[----:B------:R-:W-:Y:S01]  /*0a30*/  IMAD.MOV.U32 R8, RZ, RZ, RZ ;  /* 0x000000ffff087224 */ /* 0x000fe200078e00ff */
[----:B------:R-:W0:Y:S01]  /*0a40*/  LDCU.64 UR8, c[0x4][URZ] ;  /* 0x01000000ff0877ac */ /* 0x000e220008000a00 */
[----:B------:R-:W-:Y:S01]  /*0a50*/  IMAD.MOV.U32 R0, RZ, RZ, R1 ;  /* 0x000000ffff007224 */ /* 0x000fe200078e0001 */
[----:B------:R-:W-:Y:S01]  /*0a60*/  LOP3.LUT R17, R2, 0x80000000, RZ, 0xfc, !PT ;  /* 0x8000000002117812 */ /* 0x000fe200078efcff */
[----:B------:R-:W-:Y:S01]  /*0a70*/  UMOV UR5, URZ ;  /* 0x000000ff00057c82 */ /* 0x000fe20008000000 */
[----:B------:R-:W-:-:S05]  /*0a80*/  UMOV UR4, URZ ;  /* 0x000000ff00047c82 */ /* 0x000fca0008000000 */
.L_x_41:
        /* <DEDUP_REMOVED lines=38> */
[----:B------:R-:W-:-:S02]  /*0cf0*/  ISETP.GE.AND P1, PT, R4, RZ, PT ;  /* 0x000000ff0400720c */ /* 0x000fc40003f26270 */
[----:B------:R-:W-:-:S05]  /*0d00*/  IADD3 R2, PT, PT, -R0, RZ, RZ ;  /* 0x000000ff00027210 */ /* 0x000fca0007ffe1ff */
[----:B------:R-:W-:Y:S01]  /*0d10*/  @!P0 IMAD.MOV.U32 R0, RZ, RZ, R2 ;  /* 0x000000ffff008224 */ /* 0x000fe200078e0002 */
[----:B-1----:R-:W-:-:S10]  /*0d20*/  DMUL R14, R10, UR4 ;  /* 0x000000040a0e7c28 */ /* 0x002fd40008000000 */
[----:B------:R-:W1:Y:S02]  /*0d30*/  F2F.F32.F64 R14, R14 ;  /* 0x0000000e000e7310 */ /* 0x000e640000301000 */
[----:B01----:R-:W-:-:S07]  /*0d40*/  FSEL R2, -R14, R14, !P1 ;  /* 0x0000000e0e027208 */ /* 0x003fce0004800100 */
.L_x_40:
[----:B------:R-:W-:Y:S05]  /*0d50*/  BSYNC.RECONVERGENT B0 ;  /* 0x0000000000007941 */ /* 0x000fea0003800200 */
.L_x_39:
[----:B------:R-:W-:Y:S01]  /*0d60*/  LOP3.LUT R8, R0, 0x1, RZ, 0xc0, !PT ;  /* 0x0000000100087812 */ /* 0x000fe200078ec0ff */
[----:B------:R-:W-:Y:S02]  /*0d70*/  IMAD.MOV.U32 R14, RZ, RZ, 0x37cbac00 ;  /* 0x37cbac00ff0e7424 */ /* 0x000fe400078e00ff */
[----:B------:R-:W-:Y:S01]  /*0d80*/  FMUL R3, R2, R2 ;  /* 0x0000000202037220 */ /* 0x000fe20000400000 */
[----:B------:R-:W-:Y:S01]  /*0d90*/  VIADD R0, R0, 0x1 ;  /* 0x0000000100007836 */ /* 0x000fe20000000000 */
[----:B------:R-:W-:Y:S01]  /*0da0*/  ISETP.NE.U32.AND P0, PT, R8, 0x1, PT ;  /* 0x000000010800780c */ /* 0x000fe20003f05070 */
[----:B------:R-:W-:Y:S02]  /*0db0*/  IMAD.MOV.U32 R8, RZ, RZ, 0x3c0885e4 ;  /* 0x3c0885e4ff087424 */ /* 0x000fe400078e00ff */
[----:B------:R-:W-:Y:S01]  /*0dc0*/  FFMA R4, R3, R14, -0.0013887860113754868507 ;  /* 0xbab607ed03047423 */ /* 0x000fe2000000000e */
[----:B------:R-:W-:Y:S01]  /*0dd0*/  IMAD.MOV.U32 R11, RZ, RZ, 0x3e2aaaa8 ;  /* 0x3e2aaaa8ff0b7424 */ /* 0x000fe200078e00ff */
[----:B------:R-:W-:Y:S01]  /*0de0*/  LOP3.LUT P1, RZ, R0, 0x2, RZ, 0xc0, !PT ;  /* 0x0000000200ff7812 */ /* 0x000fe2000782c0ff */
[----:B------:R-:W-:Y:S01]  /*0df0*/  BSSY.RECONVERGENT B0, `(.L_x_42) ;  /* 0x0000043000007945 */ /* 0x000fe20003800200 */
[----:B------:R-:W-:-:S02]  /*0e00*/  FSEL R8, R8, 0.041666727513074874878, !P0 ;  /* 0x3d2aaabb08087808 */ /* 0x000fc40004000000 */
[----:B------:R-:W-:Y:S02]  /*0e10*/  FSEL R4, R4, -0.00019574658654164522886, P0 ;  /* 0xb94d415304047808 */ /* 0x000fe40000000000 */
[----:B------:R-:W-:Y:S02]  /*0e20*/  FSEL R0, R2, 1, !P0 ;  /* 0x3f80000002007808 */ /* 0x000fe40004000000 */
[----:B------:R-:W-:Y:S01]  /*0e30*/  FSEL R11, -R11, -0.4999999701976776123, !P0 ;  /* 0xbeffffff0b0b7808 */ /* 0x000fe20004000100 */
[----:B------:R-:W-:Y:S01]  /*0e40*/  FFMA R4, R3, R4, R8 ;  /* 0x0000000403047223 */ /* 0x000fe20000000008 */
[----:B------:R-:W-:Y:S01]  /*0e50*/  FSETP.GE.AND P0, PT, |R9|, 105615, PT ;  /* 0x47ce47800900780b */ /* 0x000fe20003f06200 */
[C---:B------:R-:W-:Y:S02]  /*0e60*/  FFMA R15, R3.reuse, R0, RZ ;  /* 0x00000000030f7223 */ /* 0x040fe400000000ff */
[----:B------:R-:W-:-:S04]  /*0e70*/  FFMA R4, R3, R4, R11 ;  /* 0x0000000403047223 */ /* 0x000fc8000000000b */
[----:B------:R-:W-:-:S04]  /*0e80*/  FFMA R15, R15, R4, R0 ;  /* 0x000000040f0f7223 */ /* 0x000fc80000000000 */
[----:B------:R-:W-:Y:S02]  /*0e90*/  @P1 FADD R15, RZ, -R15 ;  /* 0x8000000fff0f1221 */ /* 0x000fe40000000000 */
[----:B------:R-:W-:Y:S05]  /*0ea0*/  @!P0 BRA `(.L_x_43) ;  /* 0x0000000000dc8947 */ /* 0x000fea0003800000 */
[----:B------:R-:W-:-:S13]  /*0eb0*/  FSETP.NEU.AND P0, PT, |R9|, +INF , PT ;  /* 0x7f8000000900780b */ /* 0x000fda0003f0d200 */
[----:B------:R-:W-:Y:S01]  /*0ec0*/  @!P0 FMUL R12, RZ, R9 ;  /* 0x00000009ff0c8220 */ /* 0x000fe20000400000 */
[----:B------:R-:W-:Y:S01]  /*0ed0*/  @!P0 IMAD.MOV.U32 R13, RZ, RZ, RZ ;  /* 0x000000ffff0d8224 */ /* 0x000fe200078e00ff */
[----:B------:R-:W-:Y:S06]  /*0ee0*/  @!P0 BRA `(.L_x_43) ;  /* 0x0000000000cc8947 */ /* 0x000fec0003800000 */
[----:B------:R-:W-:Y:S01]  /*0ef0*/  IMAD.SHL.U32 R2, R9, 0x100, RZ ;  /* 0x0000010009027824 */ /* 0x000fe200078e00ff */
[----:B------:R-:W-:Y:S01]  /*0f00*/  MOV R8, RZ ;  /* 0x000000ff00087202 */ /* 0x000fe20000000f00 */
[----:B------:R-:W-:Y:S01]  /*0f10*/  IMAD.MOV.U32 R0, RZ, RZ, R1 ;  /* 0x000000ffff007224 */ /* 0x000fe200078e0001 */
[----:B------:R-:W0:Y:S02]  /*0f20*/  LDCU.64 UR8, c[0x4][URZ] ;  /* 0x01000000ff0877ac */ /* 0x000e240008000a00 */
[----:B------:R-:W-:Y:S01]  /*0f30*/  LOP3.LUT R17, R2, 0x80000000, RZ, 0xfc, !PT ;  /* 0x8000000002117812 */ /* 0x000fe200078efcff */
[----:B------:R-:W-:Y:S01]  /*0f40*/  UMOV UR5, URZ ;  /* 0x000000ff00057c82 */ /* 0x000fe20008000000 */
[----:B------:R-:W-:-:S05]  /*0f50*/  UMOV UR4, URZ ;  /* 0x000000ff00047c82 */ /* 0x000fca0008000000 */
.L_x_44:
        /* <DEDUP_REMOVED lines=28> */
[----:B---3--:R-:W-:Y:S02]  /*1120*/  @P0 SHF.L.W.U32.HI R3, R2, R4, R3 ;  /* 0x0000000402030219 */ /* 0x008fe40000010e03 */
[--C-:B------:R-:W-:Y:S02]  /*1130*/  SHF.R.U32.HI R13, RZ, 0x1e, R0.reuse ;  /* 0x0000001eff0d7819 */ /* 0x100fe40000011600 */
[C---:B------:R-:W-:Y:S01]  /*1140*/  SHF.L.W.U32.HI R2, R3.reuse, 0x2, R0 ;  /* 0x0000000203027819 */ /* 0x040fe20000010e00 */
[----:B------:R-:W-:-:S03]  /*1150*/  IMAD.SHL.U32 R3, R3, 0x4, RZ ;  /* 0x0000000403037824 */ /* 0x000fc600078e00ff */
[----:B------:R-:W-:Y:S02]  /*1160*/  SHF.R.S32.HI R4, RZ, 0x1f, R2 ;  /* 0x0000001fff047819 */ /* 0x000fe40000011402 */
[----:B------:R-:W-:Y:S02]  /*1170*/  LEA.HI R13, R2, R13, RZ, 0x1 ;  /* 0x0000000d020d7211 */ /* 0x000fe400078f08ff */
[C---:B------:R-:W-:Y:S02]  /*1180*/  LOP3.LUT R10, R4.reuse, R3, RZ, 0x3c, !PT ;  /* 0x00000003040a7212 */ /* 0x040fe400078e3cff */
[----:B------:R-:W-:Y:S01]  /*1190*/  LOP3.LUT R11, R4, R2, RZ, 0x3c, !PT ;  /* 0x00000002040b7212 */ /* 0x000fe200078e3cff */
[----:B------:R-:W-:Y:S01]  /*11a0*/  IMAD.MOV R0, RZ, RZ, -R13 ;  /* 0x000000ffff007224 */ /* 0x000fe200078e0a0d */
[----:B------:R-:W-:-:S04]  /*11b0*/  LOP3.LUT R9, R2, R9, RZ, 0x3c, !PT ;  /* 0x0000000902097212 */ /* 0x000fc800078e3cff */
[----:B------:R-:W1:Y:S01]  /*11c0*/  I2F.F64.S64 R10, R10 ;  /* 0x0000000a000a7312 */ /* 0x000e620000301c00 */
[----:B------:R-:W-:Y:S02]  /*11d0*/  ISETP.GE.AND P0, PT, R9, RZ, PT ;  /* 0x000000ff0900720c */ /* 0x000fe40003f06270 */
[----:B------:R-:W-:Y:S01]  /*11e0*/  @!P1 MOV R13, R0 ;  /* 0x00000000000d9202 */ /* 0x000fe20000000f00 */
[----:B-1----:R-:W-:-:S10]  /*11f0*/  DMUL R16, R10, UR4 ;  /* 0x000000040a107c28 */ /* 0x002fd40008000000 */
[----:B------:R-:W1:Y:S02]  /*1200*/  F2F.F32.F64 R16, R16 ;  /* 0x0000001000107310 */ /* 0x000e640000301000 */
[----:B01----:R-:W-:-:S07]  /*1210*/  FSEL R12, -R16, R16, !P0 ;  /* 0x00000010100c7208 */ /* 0x003fce0004000100 */
.L_x_43:
[----:B------:R-:W-:Y:S05]  /*1220*/  BSYNC.RECONVERGENT B0 ;  /* 0x0000000000007941 */ /* 0x000fea0003800200 */
.L_x_42:
[----:B------:R-:W0:Y:S01]  /*1230*/  LDC R0, c[0x0][0x390] ;  /* 0x0000e400ff007b82 */ /* 0x000e220000000800 */
[----:B------:R-:W-:-:S05]  /*1240*/  IMAD.WIDE.U32 R6, R5, 0x4, R6 ;  /* 0x0000000405067825 */ /* 0x000fca00078e0006 */
[----:B------:R-:W2:Y:S01]  /*1250*/  LDG.E R4, desc[UR6][R6.64] ;  /* 0x0000000606047981 */ /* 0x000ea2000c1e1900 */
[----:B0-----:R-:W-:-:S04]  /*1260*/  LEA.HI R0, R0, R0, RZ, 0x1 ;  /* 0x0000000000007211 */ /* 0x001fc800078f08ff */
[----:B------:R-:W-:-:S05]  /*1270*/  SHF.R.S32.HI R3, RZ, 0x1, R0 ;  /* 0x00000001ff037819 */ /* 0x000fca0000011400 */
[----:B------:R-:W-:-:S05]  /*1280*/  IMAD.WIDE R2, R3, 0x4, R6 ;  /* 0x0000000403027825 */ /* 0x000fca00078e0206 */
[----:B------:R-:W3:Y:S01]  /*1290*/  LDG.E R8, desc[UR6][R2.64] ;  /* 0x0000000602087981 */ /* 0x000ee2000c1e1900 */
[----:B------:R-:W-:Y:S01]  /*12a0*/  LOP3.LUT R0, R13, 0x1, RZ, 0xc0, !PT ;  /* 0x000000010d007812 */ /* 0x000fe200078ec0ff */
[----:B------:R-:W-:-:S03]  /*12b0*/  FMUL R5, R12, R12 ;  /* 0x0000000c0c057220 */ /* 0x000fc60000400000 */
[----:B------:R-:W-:Y:S01]  /*12c0*/  ISETP.NE.U32.AND P0, PT, R0, 0x1, PT ;  /* 0x000000010000780c */ /* 0x000fe20003f05070 */
[----:B------:R-:W-:Y:S01]  /*12d0*/  FFMA R14, R5, R14, -0.0013887860113754868507 ;  /* 0xbab607ed050e7423 */ /* 0x000fe2000000000e */
[----:B------:R-:W-:Y:S02]  /*12e0*/  IMAD.MOV.U32 R0, RZ, RZ, 0x3d2aaabb ;  /* 0x3d2aaabbff007424 */ /* 0x000fe400078e00ff */
[----:B------:R-:W-:Y:S02]  /*12f0*/  IMAD.MOV.U32 R9, RZ, RZ, 0x3effffff ;  /* 0x3effffffff097424 */ /* 0x000fe400078e00ff */
[----:B------:R-:W-:Y:S02]  /*1300*/  FSEL R14, R14, -0.00019574658654164522886, !P0 ;  /* 0xb94d41530e0e7808 */ /* 0x000fe40004000000 */
[----:B------:R-:W-:Y:S02]  /*1310*/  FSEL R0, R0, 0.0083327032625675201416, !P0 ;  /* 0x3c0885e400007808 */ /* 0x000fe40004000000 */
[----:B------:R-:W-:-:S02]  /*1320*/  FSEL R9, -R9, -0.16666662693023681641, !P0 ;  /* 0xbe2aaaa809097808 */ /* 0x000fc40004000100 */
[----:B------:R-:W-:Y:S01]  /*1330*/  LOP3.LUT P1, RZ, R13, 0x2, RZ, 0xc0, !PT ;  /* 0x000000020dff7812 */ /* 0x000fe2000782c0ff */
[----:B------:R-:W-:Y:S01]  /*1340*/  FFMA R14, R5, R14, R0 ;  /* 0x0000000e050e7223 */ /* 0x000fe20000000000 */
[----:B------:R-:W-:-:S03]  /*1350*/  FSEL R0, R12, 1, P0 ;  /* 0x3f8000000c007808 */ /* 0x000fc60000000000 */
[C---:B------:R-:W-:Y:S02]  /*1360*/  FFMA R9, R5.reuse, R14, R9 ;  /* 0x0000000e05097223 */ /* 0x040fe40000000009 */
[----:B------:R-:W-:-:S04]  /*1370*/  FFMA R5, R5, R0, RZ ;  /* 0x0000000005057223 */ /* 0x000fc800000000ff */
[----:B------:R-:W-:-:S04]  /*1380*/  FFMA R0, R5, R9, R0 ;  /* 0x0000000905007223 */ /* 0x000fc80000000000 */
[----:B------:R-:W-:-:S04]  /*1390*/  @P1 FADD R0, RZ, -R0 ;  /* 0x80000000ff001221 */ /* 0x000fc80000000000 */
[C---:B--2---:R-:W-:Y:S01]  /*13a0*/  FMUL R9, R0.reuse, R4 ;  /* 0x0000000400097220 */ /* 0x044fe20000400000 */
[----:B---3--:R-:W-:-:S03]  /*13b0*/  FMUL R10, R0, R8 ;  /* 0x00000008000a7220 */ /* 0x008fc60000400000 */
[C---:B------:R-:W-:Y:S01]  /*13c0*/  FFMA R9, R15.reuse, R8, R9 ;  /* 0x000000080f097223 */ /* 0x040fe20000000009 */
[----:B------:R-:W-:-:S05]  /*13d0*/  FFMA R5, R15, R4, -R10 ;  /* 0x000000040f057223 */ /* 0x000fca000000080a */
[----:B------:R-:W-:Y:S04]  /*13e0*/  STG.E desc[UR6][R6.64], R5 ;  /* 0x0000000506007986 */ /* 0x000fe8000c101906 */
[----:B------:R-:W-:Y:S01]  /*13f0*/  STG.E desc[UR6][R2.64], R9 ;  /* 0x0000000902007986 */ /* 0x000fe2000c101906 */
[----:B------:R-:W-:Y:S05]  /*1400*/  EXIT ;  /* 0x000000000000794d */ /* 0x000fea0003800000 */
        .weak           $__internal_2_$__cuda_sm20_rcp_rn_f32_slowpath
        .type           $__internal_2_$__cuda_sm20_rcp_rn_f32_slowpath,@function
        .size           $__internal_2_$__cuda_sm20_rcp_rn_f32_slowpath,($__internal_3_$__cuda_sm3x_div_rn_noftz_f32_slowpath - $__internal_2_$__cuda_sm20_rcp_rn_f32_slowpath)
$__internal_2_$__cuda_sm20_rcp_rn_f32_slowpath:
        /* <DEDUP_REMOVED lines=15> */
.L_x_46:
        /* <DEDUP_REMOVED lines=16> */
[----:B------:R-:W-:Y:S02]  /*1600*/  LOP3.LUT R10, R10, R3, RZ, 0xc0, !PT ;  /* 0x000000030a0a7212 */ /* 0x000fe400078ec0ff */
[----:B------:R-:W-:-:S02]  /*1610*/  IADD3 R8, PT, PT, -R8, RZ, RZ ;  /* 0x000000ff08087210 */ /* 0x000fc40007ffe1ff */
[-C--:B------:R-:W-:Y:S02]  /*1620*/  SHF.R.U32.HI R10, RZ, R13.reuse, R10 ;  /* 0x0000000dff0a7219 */ /* 0x080fe4000001160a */
        /* <DEDUP_REMOVED lines=14> */
.L_x_48:
[----:B------:R0:W1:Y:S02]  /*1710*/  MUFU.RCP R3, R0 ;  /* 0x0000000000037308 */ /* 0x0000640000001000 */
.L_x_47:
[----:B------:R-:W-:Y:S05]  /*1720*/  BSYNC.RECONVERGENT B1 ;  /* 0x0000000000017941 */ /* 0x000fea0003800200 */
.L_x_45:
[----:B01----:R-:W-:Y:S02]  /*1730*/  IMAD.MOV.U32 R0, RZ, RZ, R3 ;  /* 0x000000ffff007224 */ /* 0x003fe400078e0003 */
[----:B------:R-:W-:Y:S02]  /*1740*/  HFMA2 R3, -RZ, RZ, 0, 0 ;  /* 0x00000000ff037431 */ /* 0x000fe400000001ff */
[----:B------:R-:W-:-:S04]  /*1750*/  IMAD.MOV.U32 R2, RZ, RZ, R4 ;  /* 0x000000ffff027224 */ /* 0x000fc800078e0004 */
[----:B------:R-:W-:Y:S05]  /*1760*/  RET.REL.NODEC R2 `(_Z21rope_batch_f32_kernelPfiiiiff) ;  /* 0xffffffe802247950 */ /* 0x000fea0003c3ffff */
        .weak           $__internal_3_$__cuda_sm3x_div_rn_noftz_f32_slowpath
        .type           $__internal_3_$__cuda_sm3x_div_rn_noftz_f32_slowpath,@function
        .size           $__internal_3_$__cuda_sm3x_div_rn_noftz_f32_slowpath,(.L_x_124 - $__internal_3_$__cuda_sm3x_div_rn_noftz_f32_slowpath)
$__internal_3_$__cuda_sm3x_div_rn_noftz_f32_slowpath:
        /* <DEDUP_REMOVED lines=31> */
[----:B------:R-:W-:Y:S01]  /*1960*/  @P0 IMAD.MOV.U32 R8, RZ, RZ, RZ ;  /* 0x000000ffff080224 */ /* 0x000fe200078e00ff */
[----:B------:R-:W-:Y:S01]  /*1970*/  @!P0 MOV R8, 0xffffffc0 ;  /* 0xffffffc000088802 */ /* 0x000fe20000000f00 */
[----:B------:R-:W-:Y:S01]  /*1980*/  @!P0 FFMA R12, R0, 1.84467440737095516160e+19, RZ ;  /* 0x5f800000000c8823 */ /* 0x000fe200000000ff */
[----:B------:R-:W-:-:S03]  /*1990*/  @!P1 FFMA R11, R3, 1.84467440737095516160e+19, RZ ;  /* 0x5f800000030b9823 */ /* 0x000fc600000000ff */
[----:B------:R-:W-:-:S07]  /*19a0*/  @!P1 VIADD R8, R8, 0x40 ;  /* 0x0000004008089836 */ /* 0x000fce0000000000 */
.L_x_50:
[----:B------:R-:W-:Y:S01]  /*19b0*/  LEA R0, R9, 0xc0800000, 0x17 ;  /* 0xc080000009007811 */ /* 0x000fe200078eb8ff */
[----:B------:R-:W-:Y:S01]  /*19c0*/  VIADD R10, R10, 0xffffff81 ;  /* 0xffffff810a0a7836 */ /* 0x000fe20000000000 */
[----:B------:R-:W-:Y:S03]  /*19d0*/  BSSY.RECONVERGENT B2, `(.L_x_55) ;  /* 0x0000035000027945 */ /* 0x000fe60003800200 */
[----:B------:R-:W-:Y:S01]  /*19e0*/  IMAD.IADD R11, R11, 0x1, -R0 ;  /* 0x000000010b0b7824 */ /* 0x000fe200078e0a00 */
[C---:B------:R-:W-:Y:S01]  /*19f0*/  IADD3 R9, PT, PT, R10.reuse, 0x7f, -R9 ;  /* 0x0000007f0a097810 */ /* 0x040fe20007ffe809 */
[----:B------:R-:W-:Y:S02]  /*1a00*/  IMAD R0, R10, -0x800000, R12 ;  /* 0xff8000000a007824 */ /* 0x000fe400078e020c */
[----:B------:R-:W0:Y:S01]  /*1a10*/  MUFU.RCP R3, R11 ;  /* 0x0000000b00037308 */ /* 0x000e220000001000 */
[----:B------:R-:W-:Y:S01]  /*1a20*/  FADD.FTZ R13, -R11, -RZ ;  /* 0x800000ff0b0d7221 */ /* 0x000fe20000010100 */
[----:B------:R-:W-:-:S03]  /*1a30*/  IMAD.IADD R9, R9, 0x1, R8 ;  /* 0x0000000109097824 */ /* 0x000fc600078e0208 */
        /* <DEDUP_REMOVED lines=21> */
[C---:B------:R-:W-:Y:S01]  /*1b90*/  IADD3 R10, PT, PT, R11.reuse, 0x20, RZ ;  /* 0x000000200b0a7810 */ /* 0x040fe20007ffe0ff */
[CCC-:B------:R-:W-:Y:S01]  /*1ba0*/  FFMA.RM R8, R14.reuse, R12.reuse, R15.reuse ;  /* 0x0000000c0e087223 */ /* 0x1c0fe2000000400f */
[----:B------:R-:W-:Y:S02]  /*1bb0*/  ISETP.NE.AND P2, PT, R11, RZ, PT ;  /* 0x000000ff0b00720c */ /* 0x000fe40003f45270 */
[----:B------:R-:W-:Y:S01]  /*1bc0*/  LOP3.LUT R9, R3, 0x7fffff, RZ, 0xc0, !PT ;  /* 0x007fffff03097812 */ /* 0x000fe200078ec0ff */
[----:B------:R-:W-:Y:S01]  /*1bd0*/  FFMA.RP R3, R14, R12, R15 ;  /* 0x0000000c0e037223 */ /* 0x000fe2000000800f */
[----:B------:R-:W-:Y:S01]  /*1be0*/  ISETP.NE.AND P1, PT, R11, RZ, PT ;  /* 0x000000ff0b00720c */ /* 0x000fe20003f25270 */
[----:B------:R-:W-:Y:S01]  /*1bf0*/  IMAD.MOV R11, RZ, RZ, -R11 ;  /* 0x000000ffff0b7224 */ /* 0x000fe200078e0a0b */
[----:B------:R-:W-:Y:S02]  /*1c00*/  LOP3.LUT R9, R9, 0x800000, RZ, 0xfc, !PT ;  /* 0x0080000009097812 */ /* 0x000fe400078efcff */
[----:B------:R-:W-:-:S02]  /*1c10*/  FSETP.NEU.FTZ.AND P0, PT, R3, R8, PT ;  /* 0x000000080300720b */ /* 0x000fc40003f1d000 */
[----:B------:R-:W-:Y:S02]  /*1c20*/  SHF.L.U32 R10, R9, R10, RZ ;  /* 0x0000000a090a7219 */ /* 0x000fe400000006ff */
[----:B------:R-:W-:Y:S02]  /*1c30*/  SEL R8, R11, RZ, P2 ;  /* 0x000000ff0b087207 */ /* 0x000fe40001000000 */
[----:B------:R-:W-:Y:S02]  /*1c40*/  ISETP.NE.AND P1, PT, R10, RZ, P1 ;  /* 0x000000ff0a00720c */ /* 0x000fe40000f25270 */
[----:B------:R-:W-:Y:S02]  /*1c50*/  SHF.R.U32.HI R8, RZ, R8, R9 ;  /* 0x00000008ff087219 */ /* 0x000fe40000011609 */
[----:B------:R-:W-:Y:S02]  /*1c60*/  PLOP3.LUT P0, PT, P0, P1, PT, 0xf8, 0x8f ;  /* 0x00000000008f781c */ /* 0x000fe40000703f70 */
[----:B------:R-:W-:-:S02]  /*1c70*/  SHF.R.U32.HI R10, RZ, 0x1, R8 ;  /* 0x00000001ff0a7819 */ /* 0x000fc40000011608 */
[----:B------:R-:W-:-:S04]  /*1c80*/  SEL R3, RZ, 0x1, !P0 ;  /* 0x00000001ff037807 */ /* 0x000fc80004000000 */
[----:B------:R-:W-:-:S04]  /*1c90*/  LOP3.LUT R3, R3, 0x1, R10, 0xf8, !PT ;  /* 0x0000000103037812 */ /* 0x000fc800078ef80a */
[----:B------:R-:W-:-:S05]  /*1ca0*/  LOP3.LUT R3, R3, R8, RZ, 0xc0, !PT ;  /* 0x0000000803037212 */ /* 0x000fca00078ec0ff */
[----:B------:R-:W-:-:S05]  /*1cb0*/  IMAD.IADD R3, R10, 0x1, R3 ;  /* 0x000000010a037824 */ /* 0x000fca00078e0203 */
[----:B------:R-:W-:Y:S01]  /*1cc0*/  LOP3.LUT R0, R3, R0, RZ, 0xfc, !PT ;  /* 0x0000000003007212 */ /* 0x000fe200078efcff */
[----:B------:R-:W-:Y:S06]  /*1cd0*/  BRA `(.L_x_58) ;  /* 0x0000000000107947 */ /* 0x000fec0003800000 */
.L_x_57:
[----:B------:R-:W-:-:S04]  /*1ce0*/  LOP3.LUT R0, R0, 0x80000000, RZ, 0xc0, !PT ;  /* 0x8000000000007812 */ /* 0x000fc800078ec0ff */
[----:B------:R-:W-:Y:S01]  /*1cf0*/  LOP3.LUT R0, R0, 0x7f800000, RZ, 0xfc, !PT ;  /* 0x7f80000000007812 */ /* 0x000fe200078efcff */
[----:B------:R-:W-:Y:S06]  /*1d00*/  BRA `(.L_x_58) ;  /* 0x0000000000047947 */ /* 0x000fec0003800000 */
.L_x_56:
[----:B------:R-:W-:-:S07]  /*1d10*/  IMAD R0, R9, 0x800000, R0 ;  /* 0x0080000009007824 */ /* 0x000fce00078e0200 */
.L_x_58:
[----:B------:R-:W-:Y:S05]  /*1d20*/  BSYNC.RECONVERGENT B2 ;  /* 0x0000000000027941 */ /* 0x000fea0003800200 */
.L_x_55:
[----:B------:R-:W-:Y:S05]  /*1d30*/  BRA `(.L_x_59) ;  /* 0x0000000000207947 */ /* 0x000fea0003800000 */
.L_x_54:
[----:B------:R-:W-:-:S04]  /*1d40*/  LOP3.LUT R0, R11, 0x80000000, R12, 0x48, !PT ;  /* 0x800000000b007812 */ /* 0x000fc800078e480c */
[----:B------:R-:W-:Y:S01]  /*1d50*/  LOP3.LUT R0, R0, 0x7f800000, RZ, 0xfc, !PT ;  /* 0x7f80000000007812 */ /* 0x000fe200078efcff */
[----:B------:R-:W-:Y:S06]  /*1d60*/  BRA `(.L_x_59) ;  /* 0x0000000000147947 */ /* 0x000fec0003800000 */
.L_x_53:
[----:B------:R-:W-:Y:S01]  /*1d70*/  LOP3.LUT R0, R11, 0x80000000, R12, 0x48, !PT ;  /* 0x800000000b007812 */ /* 0x000fe200078e480c */
[----:B------:R-:W-:Y:S06]  /*1d80*/  BRA `(.L_x_59) ;  /* 0x00000000000c7947 */ /* 0x000fec0003800000 */
.L_x_52:
[----:B------:R-:W0:Y:S01]  /*1d90*/  MUFU.RSQ R0, -QNAN ;  /* 0xffc0000000007908 */ /* 0x000e220000001400 */
[----:B------:R-:W-:Y:S05]  /*1da0*/  BRA `(.L_x_59) ;  /* 0x0000000000047947 */ /* 0x000fea0003800000 */
.L_x_51:
[----:B------:R-:W-:-:S07]  /*1db0*/  FADD.FTZ R0, R0, R3 ;  /* 0x0000000300007221 */ /* 0x000fce0000010000 */
.L_x_59:
[----:B------:R-:W-:Y:S05]  /*1dc0*/  BSYNC.RECONVERGENT B1 ;  /* 0x0000000000017941 */ /* 0x000fea0003800200 */
.L_x_49:
[----:B------:R-:W-:Y:S02]  /*1dd0*/  IMAD.MOV.U32 R8, RZ, RZ, R4 ;  /* 0x000000ffff087224 */ /* 0x000fe400078e0004 */
[----:B------:R-:W-:-:S04]  /*1de0*/  IMAD.MOV.U32 R9, RZ, RZ, 0x0 ;  /* 0x00000000ff097424 */ /* 0x000fc800078e00ff */
[----:B0-----:R-:W-:Y:S05]  /*1df0*/  RET.REL.NODEC R8 `(_Z21rope_batch_f32_kernelPfiiiiff) ;  /* 0xffffffe008807950 */ /* 0x001fea0003c3ffff */
.L_x_60:
        /* <DEDUP_REMOVED lines=16> */
.L_x_124:


//--------------------- .text._Z27rope_interleaved_f32_kernelPfiiiff --------------------------
	.section	.text._Z27rope_interleaved_f32_kernelPfiiiff,"ax",@progbits
	.align	128
        .global         _Z27rope_interleaved_f32_kernelPfiiiff
        .type           _Z27rope_interleaved_f32_kernelPfiiiff,@function
        .size           _Z27rope_interleaved_f32_kernelPfiiiff,(.L_x_126 - _Z27rope_interleaved_f32_kernelPfiiiff)
        .other          _Z27rope_interleaved_f32_kernelPfiiiff,@"STO_CUDA_ENTRY STV_DEFAULT"
_Z27rope_interleaved_f32_kernelPfiiiff:
.text._Z27rope_interleaved_f32_kernelPfiiiff:
        /* <DEDUP_REMOVED lines=12> */
[----:B------:R-:W-:Y:S01]  /*00c0*/  BSSY.RECONVERGENT B0, `(.L_x_61) ;  /* 0x000000f000007945 */ /* 0x000fe20003800200 */
[----:B------:R-:W-:Y:S01]  /*00d0*/  IMAD R10, R9, UR4, RZ ;  /* 0x00000004090a7c24 */ /* 0x000fe2000f8e02ff */
[----:B------:R-:W0:Y:S02]  /*00e0*/  MUFU.RCP R2, R7 ;  /* 0x0000000700027308 */ /* 0x000e240000001000 */
[----:B------:R-:W-:-:S06]  /*00f0*/  I2FP.F32.U32 R0, R5 ;  /* 0x0000000500007245 */ /* 0x000fcc0000201000 */
[----:B------:R-:W1:Y:S01]  /*0100*/  FCHK P0, R0, R7 ;  /* 0x0000000700007302 */ /* 0x000e620000000000 */
[----:B0-----:R-:W-:-:S04]  /*0110*/  FFMA R3, -R7, R2, 1 ;  /* 0x3f80000007037423 */ /* 0x001fc80000000102 */
[----:B------:R-:W-:-:S04]  /*0120*/  FFMA R3, R2, R3, R2 ;  /* 0x0000000302037223 */ /* 0x000fc80000000002 */
[----:B------:R-:W-:-:S04]  /*0130*/  FFMA R2, R0, R3, RZ ;  /* 0x0000000300027223 */ /* 0x000fc800000000ff */
[----:B------:R-:W-:-:S04]  /*0140*/  FFMA R4, -R7, R2, R0 ;  /* 0x0000000207047223 */ /* 0x000fc80000000100 */
[----:B------:R-:W-:Y:S01]  /*0150*/  FFMA R3, R3, R4, R2 ;  /* 0x0000000403037223 */ /* 0x000fe20000000002 */
[----:B------:R-:W-:Y:S01]  /*0160*/  IMAD.MOV.U32 R2, RZ, RZ, 0x3f800000 ;  /* 0x3f800000ff027424 */ /* 0x000fe200078e00ff */
[----:B-1----:R-:W-:Y:S06]  /*0170*/  @!P0 BRA `(.L_x_62) ;  /* 0x00000000000c8947 */ /* 0x002fec0003800000 */
[----:B------:R-:W-:-:S07]  /*0180*/  MOV R4, 0x1a0 ;  /* 0x000001a000047802 */ /* 0x000fce0000000f00 */
[----:B------:R-:W-:Y:S05]  /*0190*/  CALL.REL.NOINC `($__internal_5_$__cuda_sm3x_div_rn_noftz_f32_slowpath) ;  /* 0x0000001400507944 */ /* 0x000fea0003c00000 */
[----:B------:R-:W-:-:S07]  /*01a0*/  IMAD.MOV.U32 R3, RZ, RZ, R0 ;  /* 0x000000ffff037224 */ /* 0x000fce00078e0000 */
.L_x_62:
[----:B------:R-:W-:Y:S05]  /*01b0*/  BSYNC.RECONVERGENT B0 ;  /* 0x0000000000007941 */ /* 0x000fea0003800200 */
.L_x_61:
        /* <DEDUP_REMOVED lines=80> */
.L_x_65:
        /* <DEDUP_REMOVED lines=10> */
.L_x_64:
[----:B------:R-:W-:Y:S05]  /*0760*/  BSYNC.RECONVERGENT B0 ;  /* 0x0000000000007941 */ /* 0x000fea0003800200 */
.L_x_63:
[----:B------:R-:W-:Y:S01]  /*0770*/  VIADD R0, R2, 0x1800000 ;  /* 0x0180000002007836 */ /* 0x000fe20000000000 */
[----:B------:R-:W-:Y:S04]  /*0780*/  BSSY.RECONVERGENT B0, `(.L_x_66) ;  /* 0x000000b000007945 */ /* 0x000fe80003800200 */
[----:B------:R-:W-:-:S04]  /*0790*/  LOP3.LUT R0, R0, 0x7f800000, RZ, 0xc0, !PT ;  /* 0x7f80000000007812 */ /* 0x000fc800078ec0ff */
[----:B------:R-:W-:-:S13]  /*07a0*/  ISETP.GT.U32.AND P0, PT, R0, 0x1ffffff, PT ;  /* 0x01ffffff0000780c */ /* 0x000fda0003f04070 */
[----:B------:R-:W-:Y:S05]  /*07b0*/  @P0 BRA `(.L_x_67) ;  /* 0x00000000000c0947 */ /* 0x000fea0003800000 */
[----:B------:R-:W-:-:S07]  /*07c0*/  MOV R4, 0x7e0 ;  /* 0x000007e000047802 */ /* 0x000fce0000000f00 */
[----:B------:R-:W-:Y:S05]  /*07d0*/  CALL.REL.NOINC `($__internal_4_$__cuda_sm20_rcp_rn_f32_slowpath) ;  /* 0x0000000800e87944 */ /* 0x000fea0003c00000 */
[----:B------:R-:W-:Y:S05]  /*07e0*/  BRA `(.L_x_68) ;  /* 0x0000000000107947 */ /* 0x000fea0003800000 */
.L_x_67:
[----:B------:R-:W0:Y:S02]  /*07f0*/  MUFU.RCP R3, R2 ;  /* 0x0000000200037308 */ /* 0x000e240000001000 */
[----:B0-----:R-:W-:-:S04]  /*0800*/  FFMA R0, R3, R2, -1 ;  /* 0xbf80000003007423 */ /* 0x001fc80000000002 */
[----:B------:R-:W-:-:S04]  /*0810*/  FADD.FTZ R0, -R0, -RZ ;  /* 0x800000ff00007221 */ /* 0x000fc80000010100 */
[----:B------:R-:W-:-:S07]  /*0820*/  FFMA R0, R3, R0, R3 ;  /* 0x0000000003007223 */ /* 0x000fce0000000003 */
.L_x_68:
[----:B------:R-:W-:Y:S05]  /*0830*/  BSYNC.RECONVERGENT B0 ;  /* 0x0000000000007941 */ /* 0x000fea0003800200 */
.L_x_66:
[----:B------:R-:W0:Y:S01]  /*0840*/  LDCU UR4, c[0x0][0x390] ;  /* 0x00007200ff0477ac */ /* 0x000e220008000800 */
[----:B------:R-:W-:Y:S01]  /*0850*/  BSSY.RECONVERGENT B0, `(.L_x_69) ;  /* 0x0000047000007945 */ /* 0x000fe20003800200 */
[----:B------:R-:W1:Y:S01]  /*0860*/  LDCU UR5, c[0x0][0x398] ;  /* 0x00007300ff0577ac */ /* 0x000e620008000800 */
[----:B------:R-:W2:Y:S01]  /*0870*/  LDCU.64 UR6, c[0x0][0x358] ;  /* 0x00006b00ff0677ac */ /* 0x000ea20008000a00 */
[----:B0-----:R-:W-:-:S05]  /*0880*/  I2FP.F32.S32 R3, UR4 ;  /* 0x0000000400037c45 */ /* 0x001fca0008201400 */
[----:B------:R-:W-:-:S04]  /*0890*/  FMUL R0, R3, R0 ;  /* 0x0000000003007220 */ /* 0x000fc80000400000 */
[----:B-1----:R-:W-:-:S04]  /*08a0*/  FMUL R7, R0, UR5 ;  /* 0x0000000500077c20 */ /* 0x002fc80008400000 */
[C---:B------:R-:W-:Y:S01]  /*08b0*/  FMUL R0, R7.reuse, 0.63661974668502807617 ;  /* 0x3f22f98307007820 */ /* 0x040fe20000400000 */
[----:B------:R-:W-:-:S05]  /*08c0*/  FSETP.GE.AND P0, PT, |R7|, 105615, PT ;  /* 0x47ce47800700780b */ /* 0x000fca0003f06200 */
[----:B------:R-:W0:Y:S02]  /*08d0*/  F2I.NTZ R0, R0 ;  /* 0x0000000000007305 */ /* 0x000e240000203100 */
[-C--:B0-----:R-:W-:Y:S02]  /*08e0*/  I2FP.F32.S32 R2, R0.reuse ;  /* 0x0000000000027245 */ /* 0x081fe40000201400 */
[----:B------:R-:W-:-:S03]  /*08f0*/  MOV R12, R0 ;  /* 0x00000000000c7202 */ /* 0x000fc60000000f00 */
[----:B------:R-:W-:-:S04]  /*0900*/  FFMA R3, R2, -1.5707962512969970703, R7 ;  /* 0xbfc90fda02037823 */ /* 0x000fc80000000007 */
[----:B------:R-:W-:-:S04]  /*0910*/  FFMA R3, R2, -7.5497894158615963534e-08, R3 ;  /* 0xb3a2216802037823 */ /* 0x000fc80000000003 */
[----:B------:R-:W-:-:S04]  /*0920*/  FFMA R11, R2, -5.3903029534742383927e-15, R3 ;  /* 0xa7c234c5020b7823 */ /* 0x000fc80000000003 */
[----:B------:R-:W-:Y:S01]  /*0930*/  IMAD.MOV.U32 R2, RZ, RZ, R11 ;  /* 0x000000ffff027224 */ /* 0x000fe200078e000b */
[----:B--2---:R-:W-:Y:S06]  /*0940*/  @!P0 BRA `(.L_x_70) ;  /* 0x0000000000dc8947 */ /* 0x004fec0003800000 */
        /* <DEDUP_REMOVED lines=11> */
.L_x_71:
        /* <DEDUP_REMOVED lines=44> */
.L_x_70:
[----:B------:R-:W-:Y:S05]  /*0cc0*/  BSYNC.RECONVERGENT B0 ;  /* 0x0000000000007941 */ /* 0x000fea0003800200 */
.L_x_69:
        /* <DEDUP_REMOVED lines=32> */
.L_x_74:
[----:B0-----:R-:W-:Y:S01]  /*0ed0*/  IMAD.U32 R8, RZ, RZ, UR8 ;  /* 0x00000008ff087e24 */ /* 0x001fe2000f8e00ff */
[----:B------:R-:W-:-:S05]  /*0ee0*/  MOV R9, UR9 ;  /* 0x0000000900097c02 */ /* 0x000fca0008000f00 */
        /* <DEDUP_REMOVED lines=35> */
[----:B------:R-:W1:Y:S01]  /*1120*/  I2F.F64.S64 R8, R8 ;  /* 0x0000000800087312 */ /* 0x000e620000301c00 */
[----:B------:R-:W-:-:S05]  /*1130*/  LEA.HI R12, R2, R3, RZ, 0x1 ;  /* 0x00000003020c7211 */ /* 0x000fca00078f08ff */
[----:B------:R-:W-:-:S04]  /*1140*/  IMAD.MOV R0, RZ, RZ, -R12 ;  /* 0x000000ffff007224 */ /* 0x000fc800078e0a0c */
[----:B------:R-:W-:Y:S01]  /*1150*/  @!P1 IMAD.MOV.U32 R12, RZ, RZ, R0 ;  /* 0x000000ffff0c9224 */ /* 0x000fe200078e0000 */
[----:B-1----:R-:W-:-:S10]  /*1160*/  DMUL R16, R8, UR4 ;  /* 0x0000000408107c28 */ /* 0x002fd40008000000 */
[----:B------:R-:W1:Y:S02]  /*1170*/  F2F.F32.F64 R16, R16 ;  /* 0x0000001000107310 */ /* 0x000e640000301000 */
[----:B01----:R-:W-:-:S07]  /*1180*/  FSEL R11, -R16, R16, !P0 ;  /* 0x00000010100b7208 */ /* 0x003fce0004000100 */
.L_x_73:
[----:B------:R-:W-:Y:S05]  /*1190*/  BSYNC.RECONVERGENT B0 ;  /* 0x0000000000007941 */ /* 0x000fea0003800200 */
.L_x_72:
[----:B------:R-:W0:Y:S01]  /*11a0*/  LDCU.64 UR4, c[0x0][0x380] ;  /* 0x00007000ff0477ac */ /* 0x000e220008000a00 */
[----:B------:R-:W-:-:S04]  /*11b0*/  IADD3 R5, P0, PT, R10, R5, RZ ;  /* 0x000000050a057210 */ /* 0x000fc80007f1e0ff */
[----:B------:R-:W-:Y:S02]  /*11c0*/  LEA.HI.X.SX32 R10, R10, RZ, 0x1, P0 ;  /* 0x000000ff0a0a7211 */ /* 0x000fe400000f0eff */
[----:B0-----:R-:W-:-:S04]  /*11d0*/  LEA R2, P0, R5, UR4, 0x2 ;  /* 0x0000000405027c11 */ /* 0x001fc8000f8010ff */
[----:B------:R-:W-:-:S05]  /*11e0*/  LEA.HI.X R3, R5, UR5, R10, 0x2, P0 ;  /* 0x0000000505037c11 */ /* 0x000fca00080f140a */
[----:B------:R-:W2:Y:S04]  /*11f0*/  LDG.E R9, desc[UR6][R2.64+0x4] ;  /* 0x0000040602097981 */ /* 0x000ea8000c1e1900 */
[----:B------:R-:W3:Y:S01]  /*1200*/  LDG.E R7, desc[UR6][R2.64] ;  /* 0x0000000602077981 */ /* 0x000ee2000c1e1900 */
[----:B------:R-:W-:Y:S01]  /*1210*/  FMUL R4, R11, R11 ;  /* 0x0000000b0b047220 */ /* 0x000fe20000400000 */
[C---:B------:R-:W-:Y:S01]  /*1220*/  LOP3.LUT R0, R12.reuse, 0x1, RZ, 0xc0, !PT ;  /* 0x000000010c007812 */ /* 0x040fe200078ec0ff */
[----:B------:R-:W-:Y:S01]  /*1230*/  IMAD.MOV.U32 R5, RZ, RZ, 0x3d2aaabb ;  /* 0x3d2aaabbff057424 */ /* 0x000fe200078e00ff */
[----:B------:R-:W-:Y:S01]  /*1240*/  LOP3.LUT P1, RZ, R12, 0x2, RZ, 0xc0, !PT ;  /* 0x000000020cff7812 */ /* 0x000fe2000782c0ff */
[----:B------:R-:W-:Y:S01]  /*1250*/  FFMA R13, R4, R13, -0.0013887860113754868507 ;  /* 0xbab607ed040d7423 */ /* 0x000fe2000000000d */
[----:B------:R-:W-:Y:S01]  /*1260*/  ISETP.NE.U32.AND P0, PT, R0, 0x1, PT ;  /* 0x000000010000780c */ /* 0x000fe20003f05070 */
[----:B------:R-:W-:-:S03]  /*1270*/  IMAD.MOV.U32 R6, RZ, RZ, 0x3effffff ;  /* 0x3effffffff067424 */ /* 0x000fc600078e00ff */
[----:B------:R-:W-:Y:S02]  /*1280*/  FSEL R13, R13, -0.00019574658654164522886, !P0 ;  /* 0xb94d41530d0d7808 */ /* 0x000fe40004000000 */
[----:B------:R-:W-:Y:S02]  /*1290*/  FSEL R5, R5, 0.0083327032625675201416, !P0 ;  /* 0x3c0885e405057808 */ /* 0x000fe40004000000 */
[----:B------:R-:W-:Y:S02]  /*12a0*/  FSEL R6, -R6, -0.16666662693023681641, !P0 ;  /* 0xbe2aaaa806067808 */ /* 0x000fe40004000100 */
[----:B------:R-:W-:Y:S01]  /*12b0*/  FSEL R0, R11, 1, P0 ;  /* 0x3f8000000b007808 */ /* 0x000fe20000000000 */
[----:B------:R-:W-:-:S04]  /*12c0*/  FFMA R5, R4, R13, R5 ;  /* 0x0000000d04057223 */ /* 0x000fc80000000005 */
[C---:B------:R-:W-:Y:S01]  /*12d0*/  FFMA R6, R4.reuse, R5, R6 ;  /* 0x0000000504067223 */ /* 0x040fe20000000006 */
[----:B------:R-:W-:-:S04]  /*12e0*/  FFMA R5, R4, R0, RZ ;  /* 0x0000000004057223 */ /* 0x000fc800000000ff */
[----:B------:R-:W-:-:S04]  /*12f0*/  FFMA R0, R5, R6, R0 ;  /* 0x0000000605007223 */ /* 0x000fc80000000000 */
[----:B------:R-:W-:-:S04]  /*1300*/  @P1 FADD R0, RZ, -R0 ;  /* 0x80000000ff001221 */ /* 0x000fc80000000000 */
[C---:B--2---:R-:W-:Y:S01]  /*1310*/  FMUL R5, R0.reuse, R9 ;  /* 0x0000000900057220 */ /* 0x044fe20000400000 */
[----:B---3--:R-:W-:-:S03]  /*1320*/  FMUL R0, R0, R7 ;  /* 0x0000000700007220 */ /* 0x008fc60000400000 */
[C---:B------:R-:W-:Y:S01]  /*1330*/  FFMA R5, R14.reuse, R7, -R5 ;  /* 0x000000070e057223 */ /* 0x040fe20000000805 */
[----:B------:R-:W-:-:S04]  /*1340*/  FFMA R9, R14, R9, R0 ;  /* 0x000000090e097223 */ /* 0x000fc80000000000 */
[----:B------:R-:W-:Y:S04]  /*1350*/  STG.E desc[UR6][R2.64], R5 ;  /* 0x0000000502007986 */ /* 0x000fe8000c101906 */
[----:B------:R-:W-:Y:S01]  /*1360*/  STG.E desc[UR6][R2.64+0x4], R9 ;  /* 0x0000040902007986 */ /* 0x000fe2000c101906 */
[----:B------:R-:W-:Y:S05]  /*1370*/  EXIT ;  /* 0x000000000000794d */ /* 0x000fea0003800000 */
        .weak           $__internal_4_$__cuda_sm20_rcp_rn_f32_slowpath
        .type           $__internal_4_$__cuda_sm20_rcp_rn_f32_slowpath,@function
        .size           $__internal_4_$__cuda_sm20_rcp_rn_f32_slowpath,($__internal_5_$__cuda_sm3x_div_rn_noftz_f32_slowpath - $__internal_4_$__cuda_sm20_rcp_rn_f32_slowpath)
$__internal_4_$__cuda_sm20_rcp_rn_f32_slowpath:
        /* <DEDUP_REMOVED lines=15> */
.L_x_76:
[----:B------:R-:W-:-:S04]  /*1470*/  IADD3 R11, PT, PT, R9, -0xfd, RZ ;  /* 0xffffff03090b7810 */ /* 0x000fc80007ffe0ff */
        /* <DEDUP_REMOVED lines=32> */
.L_x_78:
[----:B------:R0:W1:Y:S02]  /*1680*/  MUFU.RCP R3, R2 ;  /* 0x0000000200037308 */ /* 0x0000640000001000 */
.L_x_77:
[----:B------:R-:W-:Y:S05]  /*1690*/  BSYNC.RECONVERGENT B1 ;  /* 0x0000000000017941 */ /* 0x000fea0003800200 */
.L_x_75:
[----:B-1----:R-:W-:Y:S02]  /*16a0*/  IMAD.MOV.U32 R0, RZ, RZ, R3 ;  /* 0x000000ffff007224 */ /* 0x002fe400078e0003 */
[----:B0-----:R-:W-:Y:S02]  /*16b0*/  IMAD.MOV.U32 R2, RZ, RZ, R4 ;  /* 0x000000ffff027224 */ /* 0x001fe400078e0004 */
[----:B------:R-:W-:-:S04]  /*16c0*/  IMAD.MOV.U32 R3, RZ, RZ, 0x0 ;  /* 0x00000000ff037424 */ /* 0x000fc800078e00ff */
[----:B------:R-:W-:Y:S05]  /*16d0*/  RET.REL.NODEC R2 `(_Z27rope_interleaved_f32_kernelPfiiiff) ;  /* 0xffffffe802487950 */ /* 0x000fea0003c3ffff */
        .weak           $__internal_5_$__cuda_sm3x_div_rn_noftz_f32_slowpath
        .type           $__internal_5_$__cuda_sm3x_div_rn_noftz_f32_slowpath,@function
        .size           $__internal_5_$__cuda_sm3x_div_rn_noftz_f32_slowpath,(.L_x_126 - $__internal_5_$__cuda_sm3x_div_rn_noftz_f32_slowpath)
$__internal_5_$__cuda_sm3x_div_rn_noftz_f32_slowpath:
[----:B------:R-:W-:Y:S01]  /*16e0*/  SHF.R.U32.HI R6, RZ, 0x17, R7 ;  /* 0x00000017ff067819 */ /* 0x000fe20000011607 */
[----:B------:R-:W-:Y:S01]  /*16f0*/  BSSY.RECONVERGENT B1, `(.L_x_79) ;  /* 0x0000064000017945 */ /* 0x000fe20003800200 */
[--C-:B------:R-:W-:Y:S01]  /*1700*/  SHF.R.U32.HI R3, RZ, 0x17, R0.reuse ;  /* 0x00000017ff037819 */ /* 0x100fe20000011600 */
[----:B------:R-:W-:Y:S01]  /*1710*/  IMAD.MOV.U32 R11, RZ, RZ, R0 ;  /* 0x000000ffff0b7224 */ /* 0x000fe200078e0000 */
[----:B------:R-:W-:Y:S02]  /*1720*/  LOP3.LUT R9, R6, 0xff, RZ, 0xc0, !PT ;  /* 0x000000ff06097812 */ /* 0x000fe400078ec0ff */
[----:B------:R-:W-:Y:S02]  /*1730*/  LOP3.LUT R8, R3, 0xff, RZ, 0xc0, !PT ;  /* 0x000000ff03087812 */ /* 0x000fe400078ec0ff */
[----:B------:R-:W-:-:S03]  /*1740*/  IADD3 R13, PT, PT, R9, -0x1, RZ ;  /* 0xffffffff090d7810 */ /* 0x000fc60007ffe0ff */
[----:B------:R-:W-:Y:S01]  /*1750*/  VIADD R12, R8, 0xffffffff ;  /* 0xffffffff080c7836 */ /* 0x000fe20000000000 */
        /* <DEDUP_REMOVED lines=28> */
.L_x_80:
        /* <DEDUP_REMOVED lines=8> */
[----:B------:R-:W-:-:S03]  /*19a0*/  IADD3 R9, PT, PT, R9, R6, RZ ;  /* 0x0000000609097210 */ /* 0x000fc60007ffe0ff */
        /* <DEDUP_REMOVED lines=22> */
[CC--:B------:R-:W-:Y:S01]  /*1b10*/  FFMA.RM R6, R14.reuse, R12.reuse, R11 ;  /* 0x0000000c0e067223 */ /* 0x0c0fe2000000400b */
[----:B------:R-:W-:Y:S01]  /*1b20*/  IMAD.MOV R9, RZ, RZ, -R13 ;  /* 0x000000ffff097224 */ /* 0x000fe200078e0a0d */
[----:B------:R-:W-:Y:S02]  /*1b30*/  ISETP.NE.AND P2, PT, R13, RZ, PT ;  /* 0x000000ff0d00720c */ /* 0x000fe40003f45270 */
[----:B------:R-:W-:Y:S01]  /*1b40*/  LOP3.LUT R7, R3, 0x7fffff, RZ, 0xc0, !PT ;  /* 0x007fffff03077812 */ /* 0x000fe200078ec0ff */
[----:B------:R-:W-:Y:S01]  /*1b50*/  FFMA.RP R3, R14, R12, R11 ;  /* 0x0000000c0e037223 */ /* 0x000fe2000000800b */
[----:B------:R-:W-:Y:S02]  /*1b60*/  ISETP.NE.AND P1, PT, R13, RZ, PT ;  /* 0x000000ff0d00720c */ /* 0x000fe40003f25270 */
        /* <DEDUP_REMOVED lines=14> */
.L_x_87:
[----:B------:R-:W-:-:S04]  /*1c50*/  LOP3.LUT R0, R0, 0x80000000, RZ, 0xc0, !PT ;  /* 0x8000000000007812 */ /* 0x000fc800078ec0ff */
[----:B------:R-:W-:Y:S01]  /*1c60*/  LOP3.LUT R0, R0, 0x7f800000, RZ, 0xfc, !PT ;  /* 0x7f80000000007812 */ /* 0x000fe200078efcff */
[----:B------:R-:W-:Y:S06]  /*1c70*/  BRA `(.L_x_88) ;  /* 0x0000000000047947 */ /* 0x000fec0003800000 */
.L_x_86:
[----:B------:R-:W-:-:S07]  /*1c80*/  IMAD R0, R9, 0x800000, R0 ;  /* 0x0080000009007824 */ /* 0x000fce00078e0200 */
.L_x_88:
[----:B------:R-:W-:Y:S05]  /*1c90*/  BSYNC.RECONVERGENT B2 ;  /* 0x0000000000027941 */ /* 0x000fea0003800200 */
.L_x_85:
[----:B------:R-:W-:Y:S05]  /*1ca0*/  BRA `(.L_x_89) ;  /* 0x0000000000207947 */ /* 0x000fea0003800000 */
.L_x_84:
[----:B------:R-:W-:-:S04]  /*1cb0*/  LOP3.LUT R0, R7, 0x80000000, R11, 0x48, !PT ;  /* 0x8000000007007812 */ /* 0x000fc800078e480b */
[----:B------:R-:W-:Y:S01]  /*1cc0*/  LOP3.LUT R0, R0, 0x7f800000, RZ, 0xfc, !PT ;  /* 0x7f80000000007812 */ /* 0x000fe200078efcff */
[----:B------:R-:W-:Y:S06]  /*1cd0*/  BRA `(.L_x_89) ;  /* 0x0000000000147947 */ /* 0x000fec0003800000 */
.L_x_83:
[----:B------:R-:W-:Y:S01]  /*1ce0*/  LOP3.LUT R0, R7, 0x80000000, R11, 0x48, !PT ;  /* 0x8000000007007812 */ /* 0x000fe200078e480b */
[----:B------:R-:W-:Y:S06]  /*1cf0*/  BRA `(.L_x_89) ;  /* 0x00000000000c7947 */ /* 0x000fec0003800000 */
.L_x_82:
[----:B------:R-:W0:Y:S01]  /*1d00*/  MUFU.RSQ R0, -QNAN ;  /* 0xffc0000000007908 */ /* 0x000e220000001400 */
[----:B------:R-:W-:Y:S05]  /*1d10*/  BRA `(.L_x_89) ;  /* 0x0000000000047947 */ /* 0x000fea0003800000 */
.L_x_81:
[----:B------:R-:W-:-:S07]  /*1d20*/  FADD.FTZ R0, R0, R3 ;  /* 0x0000000300007221 */ /* 0x000fce0000010000 */
.L_x_89:
[----:B------:R-:W-:Y:S05]  /*1d30*/  BSYNC.RECONVERGENT B1 ;  /* 0x0000000000017941 */ /* 0x000fea0003800200 */
.L_x_79:
[----:B------:R-:W-:Y:S02]  /*1d40*/  IMAD.MOV.U32 R6, RZ, RZ, R4 ;  /* 0x000000ffff067224 */ /* 0x000fe400078e0004 */
[----:B------:R-:W-:-:S04]  /*1d50*/  IMAD.MOV.U32 R7, RZ, RZ, 0x0 ;  /* 0x00000000ff077424 */ /* 0x000fc800078e00ff */
[----:B0-----:R-:W-:Y:S05]  /*1d60*/  RET.REL.NODEC R6 `(_Z27rope_interleaved_f32_kernelPfiiiff) ;  /* 0xffffffe006a47950 */ /* 0x001fea0003c3ffff */
.L_x_90:
        /* <DEDUP_REMOVED lines=9> */
.L_x_126:


//--------------------- .text._Z15rope_f32_kernelPfiiiff --------------------------
	.section	.text._Z15rope_f32_kernelPfiiiff,"ax",@progbits
	.align	128
        .global         _Z15rope_f32_kernelPfiiiff
        .type           _Z15rope_f32_kernelPfiiiff,@function
        .size           _Z15rope_f32_kernelPfiiiff,(.L_x_128 - _Z15rope_f32_kernelPfiiiff)
        .other          _Z15rope_f32_kernelPfiiiff,@"STO_CUDA_ENTRY STV_DEFAULT"
_Z15rope_f32_kernelPfiiiff:
.text._Z15rope_f32_kernelPfiiiff:
        /* <DEDUP_REMOVED lines=11> */
[----:B------:R-:W0:Y:S01]  /*00b0*/  LDC.64 R6, c[0x0][0x380] ;  /* 0x0000e000ff067b82 */ /* 0x000e220000000a00 */
[----:B------:R-:W-:Y:S01]  /*00c0*/  IMAD.SHL.U32 R0, R5, 0x2, RZ ;  /* 0x0000000205007824 */ /* 0x000fe200078e00ff */
[----:B------:R-:W-:Y:S01]  /*00d0*/  BSSY.RECONVERGENT B0, `(.L_x_91) ;  /* 0x0000010000007945 */ /* 0x000fe20003800200 */
[----:B------:R-:W1:Y:S03]  /*00e0*/  MUFU.RCP R2, R11 ;  /* 0x0000000b00027308 */ /* 0x000e660000001000 */
[----:B------:R-:W-:-:S05]  /*00f0*/  I2FP.F32.U32 R0, R0 ;  /* 0x0000000000007245 */ /* 0x000fca0000201000 */
[----:B------:R-:W2:Y:S01]  /*0100*/  FCHK P0, R0, R11 ;  /* 0x0000000b00007302 */ /* 0x000ea20000000000 */
[----:B-1----:R-:W-:-:S04]  /*0110*/  FFMA R3, -R11, R2, 1 ;  /* 0x3f8000000b037423 */ /* 0x002fc80000000102 */
[----:B------:R-:W-:Y:S01]  /*0120*/  FFMA R9, R2, R3, R2 ;  /* 0x0000000302097223 */ /* 0x000fe20000000002 */
[----:B------:R-:W-:-:S03]  /*0130*/  IMAD R3, R13, UR4, RZ ;  /* 0x000000040d037c24 */ /* 0x000fc6000f8e02ff */
[----:B------:R-:W-:Y:S01]  /*0140*/  FFMA R2, R0, R9, RZ ;  /* 0x0000000900027223 */ /* 0x000fe200000000ff */
[----:B0-----:R-:W-:-:S04]  /*0150*/  IMAD.WIDE R6, R3, 0x4, R6 ;  /* 0x0000000403067825 */ /* 0x001fc800078e0206 */
[----:B------:R-:W-:-:S04]  /*0160*/  FFMA R4, -R11, R2, R0 ;  /* 0x000000020b047223 */ /* 0x000fc80000000100 */
[----:B------:R-:W-:Y:S01]  /*0170*/  FFMA R3, R9, R4, R2 ;  /* 0x0000000409037223 */ /* 0x000fe20000000002 */
[----:B------:R-:W-:Y:S01]  /*0180*/  IMAD.MOV.U32 R2, RZ, RZ, 0x3f800000 ;  /* 0x3f800000ff027424 */ /* 0x000fe200078e00ff */
[----:B--2---:R-:W-:Y:S06]  /*0190*/  @!P0 BRA `(.L_x_92) ;  /* 0x00000000000c8947 */ /* 0x004fec0003800000 */
[----:B------:R-:W-:-:S07]  /*01a0*/  MOV R4, 0x1c0 ;  /* 0x000001c000047802 */ /* 0x000fce0000000f00 */
[----:B------:R-:W-:Y:S05]  /*01b0*/  CALL.REL.NOINC `($__internal_7_$__cuda_sm3x_div_rn_noftz_f32_slowpath) ;  /* 0x00000014004c7944 */ /* 0x000fea0003c00000 */
[----:B------:R-:W-:-:S07]  /*01c0*/  IMAD.MOV.U32 R3, RZ, RZ, R0 ;  /* 0x000000ffff037224 */ /* 0x000fce00078e0000 */
.L_x_92:
[----:B------:R-:W-:Y:S05]  /*01d0*/  BSYNC.RECONVERGENT B0 ;  /* 0x0000000000007941 */ /* 0x000fea0003800200 */
.L_x_91:
        /* <DEDUP_REMOVED lines=18> */
[C---:B------:R-:W-:Y:S01]  /*0300*/  FMUL R13, R8.reuse, R8 ;  /* 0x00000008080d7220 */ /* 0x040fe20000400000 */
        /* <DEDUP_REMOVED lines=13> */
[----:B------:R-:W-:-:S04]  /*03e0*/  FFMA R12, R11, R9, R12 ;  /* 0x000000090b0c7223 */ /* 0x000fc8000000000c */
[----:B------:R-:W-:Y:S01]  /*03f0*/  FFMA R13, R8, R13, R12 ;  /* 0x0000000d080d7223 */ /* 0x000fe2000000000c */
[----:B------:R-:W-:-:S03]  /*0400*/  HFMA2 R12, -RZ, RZ, 0.64013671875, -15.109375 ;  /* 0x391fcb8eff0c7431 */ /* 0x000fc600000001ff */
        /* <DEDUP_REMOVED lines=45> */
.L_x_95:
        /* <DEDUP_REMOVED lines=10> */
.L_x_94:
[----:B------:R-:W-:Y:S05]  /*0780*/  BSYNC.RECONVERGENT B0 ;  /* 0x0000000000007941 */ /* 0x000fea0003800200 */
.L_x_93:
[----:B------:R-:W-:Y:S01]  /*0790*/  VIADD R0, R2, 0x1800000 ;  /* 0x0180000002007836 */ /* 0x000fe20000000000 */
[----:B------:R-:W-:Y:S04]  /*07a0*/  BSSY.RECONVERGENT B0, `(.L_x_96) ;  /* 0x000000c000007945 */ /* 0x000fe80003800200 */
[----:B------:R-:W-:-:S04]  /*07b0*/  LOP3.LUT R0, R0, 0x7f800000, RZ, 0xc0, !PT ;  /* 0x7f80000000007812 */ /* 0x000fc800078ec0ff */
[----:B------:R-:W-:-:S13]  /*07c0*/  ISETP.GT.U32.AND P0, PT, R0, 0x1ffffff, PT ;  /* 0x01ffffff0000780c */ /* 0x000fda0003f04070 */
[----:B------:R-:W-:Y:S05]  /*07d0*/  @P0 BRA `(.L_x_97) ;  /* 0x0000000000100947 */ /* 0x000fea0003800000 */
[----:B------:R-:W-:Y:S01]  /*07e0*/  IMAD.MOV.U32 R0, RZ, RZ, R2 ;  /* 0x000000ffff007224 */ /* 0x000fe200078e0002 */
[----:B------:R-:W-:-:S07]  /*07f0*/  MOV R4, 0x810 ;  /* 0x0000081000047802 */ /* 0x000fce0000000f00 */
[----:B------:R-:W-:Y:S05]  /*0800*/  CALL.REL.NOINC `($__internal_6_$__cuda_sm20_rcp_rn_f32_slowpath) ;  /* 0x0000000800e07944 */ /* 0x000fea0003c00000 */
[----:B------:R-:W-:Y:S05]  /*0810*/  BRA `(.L_x_98) ;  /* 0x0000000000107947 */ /* 0x000fea0003800000 */
.L_x_97:
[----:B------:R-:W0:Y:S02]  /*0820*/  MUFU.RCP R3, R2 ;  /* 0x0000000200037308 */ /* 0x000e240000001000 */
[----:B0-----:R-:W-:-:S04]  /*0830*/  FFMA R0, R3, R2, -1 ;  /* 0xbf80000003007423 */ /* 0x001fc80000000002 */
[----:B------:R-:W-:-:S04]  /*0840*/  FADD.FTZ R0, -R0, -RZ ;  /* 0x800000ff00007221 */ /* 0x000fc80000010100 */
[----:B------:R-:W-:-:S07]  /*0850*/  FFMA R0, R3, R0, R3 ;  /* 0x0000000003007223 */ /* 0x000fce0000000003 */
.L_x_98:
[----:B------:R-:W-:Y:S05]  /*0860*/  BSYNC.RECONVERGENT B0 ;  /* 0x0000000000007941 */ /* 0x000fea0003800200 */
.L_x_96:
        /* <DEDUP_REMOVED lines=10> */
[----:B0-----:R-:W-:Y:S01]  /*0910*/  I2FP.F32.S32 R2, R0 ;  /* 0x0000000000027245 */ /* 0x001fe20000201400 */
[----:B------:R-:W-:-:S04]  /*0920*/  IMAD.MOV.U32 R14, RZ, RZ, R0 ;  /* 0x000000ffff0e7224 */ /* 0x000fc800078e0000 */
[----:B------:R-:W-:-:S04]  /*0930*/  FFMA R3, R2, -1.5707962512969970703, R9 ;  /* 0xbfc90fda02037823 */ /* 0x000fc80000000009 */
[----:B------:R-:W-:-:S04]  /*0940*/  FFMA R3, R2, -7.5497894158615963534e-08, R3 ;  /* 0xb3a2216802037823 */ /* 0x000fc80000000003 */
[----:B------:R-:W-:-:S05]  /*0950*/  FFMA R11, R2, -5.3903029534742383927e-15, R3 ;  /* 0xa7c234c5020b7823 */ /* 0x000fca0000000003 */
[----:B------:R-:W-:Y:S01]  /*0960*/  MOV R2, R11 ;  /* 0x0000000b00027202 */ /* 0x000fe20000000f00 */
        /* <DEDUP_REMOVED lines=12> */
.L_x_101:
        /* <DEDUP_REMOVED lines=11> */
[----:B0-----:R-:W-:Y:S01]  /*0ae0*/  IADD3 R0, PT, PT, R0, 0x4, RZ ;  /* 0x0000000400007810 */ /* 0x001fe20007ffe0ff */
        /* <DEDUP_REMOVED lines=32> */
.L_x_100:
[----:B------:R-:W-:Y:S05]  /*0cf0*/  BSYNC.RECONVERGENT B0 ;  /* 0x0000000000007941 */ /* 0x000fea0003800200 */
.L_x_99:
[----:B------:R-:W-:Y:S01]  /*0d00*/  LOP3.LUT R8, R0, 0x1, RZ, 0xc0, !PT ;  /* 0x0000000100087812 */ /* 0x000fe200078ec0ff */
[----:B------:R-:W-:Y:S02]  /*0d10*/  IMAD.MOV.U32 R16, RZ, RZ, 0x37cbac00 ;  /* 0x37cbac00ff107424 */ /* 0x000fe400078e00ff */
[----:B------:R-:W-:Y:S01]  /*0d20*/  FMUL R3, R2, R2 ;  /* 0x0000000202037220 */ /* 0x000fe20000400000 */
[----:B------:R-:W-:Y:S01]  /*0d30*/  IADD3 R0, PT, PT, R0, 0x1, RZ ;  /* 0x0000000100007810 */ /* 0x000fe20007ffe0ff */
[----:B------:R-:W-:Y:S01]  /*0d40*/  IMAD.MOV.U32 R13, RZ, RZ, 0x3e2aaaa8 ;  /* 0x3e2aaaa8ff0d7424 */ /* 0x000fe200078e00ff */
[----:B------:R-:W-:Y:S01]  /*0d50*/  ISETP.NE.U32.AND P0, PT, R8, 0x1, PT ;  /* 0x000000010800780c */ /* 0x000fe20003f05070 */
[----:B------:R-:W-:Y:S01]  /*0d60*/  FFMA R4, R3, R16, -0.0013887860113754868507 ;  /* 0xbab607ed03047423 */ /* 0x000fe20000000010 */
[----:B------:R-:W-:Y:S01]  /*0d70*/  IMAD.MOV.U32 R8, RZ, RZ, 0x3c0885e4 ;  /* 0x3c0885e4ff087424 */ /* 0x000fe200078e00ff */
[----:B------:R-:W-:Y:S01]  /*0d80*/  LOP3.LUT P1, RZ, R0, 0x2, RZ, 0xc0, !PT ;  /* 0x0000000200ff7812 */ /* 0x000fe2000782c0ff */
[----:B------:R-:W-:Y:S01]  /*0d90*/  BSSY.RECONVERGENT B0, `(.L_x_102) ;  /* 0x0000043000007945 */ /* 0x000fe20003800200 */
[----:B------:R-:W-:-:S02]  /*0da0*/  FSEL R0, R2, 1, !P0 ;  /* 0x3f80000002007808 */ /* 0x000fc40004000000 */
[----:B------:R-:W-:Y:S02]  /*0db0*/  FSEL R4, R4, -0.00019574658654164522886, P0 ;  /* 0xb94d415304047808 */ /* 0x000fe40000000000 */
[----:B------:R-:W-:Y:S01]  /*0dc0*/  FSEL R8, R8, 0.041666727513074874878, !P0 ;  /* 0x3d2aaabb08087808 */ /* 0x000fe20004000000 */
[----:B------:R-:W-:Y:S01]  /*0dd0*/  FFMA R15, R3, R0, RZ ;  /* 0x00000000030f7223 */ /* 0x000fe200000000ff */
[----:B------:R-:W-:Y:S02]  /*0de0*/  FSEL R13, -R13, -0.4999999701976776123, !P0 ;  /* 0xbeffffff0d0d7808 */ /* 0x000fe40004000100 */
[----:B------:R-:W-:Y:S01]  /*0df0*/  FSETP.GE.AND P0, PT, |R9|, 105615, PT ;  /* 0x47ce47800900780b */ /* 0x000fe20003f06200 */
[----:B------:R-:W-:-:S04]  /*0e00*/  FFMA R4, R3, R4, R8 ;  /* 0x0000000403047223 */ /* 0x000fc80000000008 */
[----:B------:R-:W-:-:S04]  /*0e10*/  FFMA R4, R3, R4, R13 ;  /* 0x0000000403047223 */ /* 0x000fc8000000000d */
[----:B------:R-:W-:-:S04]  /*0e20*/  FFMA R15, R15, R4, R0 ;  /* 0x000000040f0f7223 */ /* 0x000fc80000000000 */
[----:B------:R-:W-:Y:S01]  /*0e30*/  @P1 FADD R15, RZ, -R15 ;  /* 0x8000000fff0f1221 */ /* 0x000fe20000000000 */
[----:B------:R-:W-:Y:S06]  /*0e40*/  @!P0 BRA `(.L_x_103) ;  /* 0x0000000000dc8947 */ /* 0x000fec0003800000 */
        /* <DEDUP_REMOVED lines=11> */
.L_x_104:
        /* <DEDUP_REMOVED lines=44> */
.L_x_103:
[----:B------:R-:W-:Y:S05]  /*11c0*/  BSYNC.RECONVERGENT B0 ;  /* 0x0000000000007941 */ /* 0x000fea0003800200 */
.L_x_102:
[----:B------:R-:W-:-:S04]  /*11d0*/  IMAD.IADD R3, R10, 0x1, R5 ;  /* 0x000000010a037824 */ /* 0x000fc800078e0205 */
[----:B------:R-:W-:-:S04]  /*11e0*/  IMAD.WIDE.U32 R2, R3, 0x4, R6 ;  /* 0x0000000403027825 */ /* 0x000fc800078e0006 */
[----:B------:R-:W-:Y:S01]  /*11f0*/  IMAD.WIDE.U32 R6, R5, 0x4, R6 ;  /* 0x0000000405067825 */ /* 0x000fe200078e0006 */
[----:B------:R-:W2:Y:S04]  /*1200*/  LDG.E R8, desc[UR6][R2.64] ;  /* 0x0000000602087981 */ /* 0x000ea8000c1e1900 */
[----:B------:R-:W3:Y:S01]  /*1210*/  LDG.E R4, desc[UR6][R6.64] ;  /* 0x0000000606047981 */ /* 0x000ee2000c1e1900 */
[----:B------:R-:W-:Y:S01]  /*1220*/  FMUL R5, R11, R11 ;  /* 0x0000000b0b057220 */ /* 0x000fe20000400000 */
[C---:B------:R-:W-:Y:S01]  /*1230*/  LOP3.LUT R0, R14.reuse, 0x1, RZ, 0xc0, !PT ;  /* 0x000000010e007812 */ /* 0x040fe200078ec0ff */
[----:B------:R-:W-:Y:S01]  /*1240*/  IMAD.MOV.U32 R9, RZ, RZ, 0x3effffff ;  /* 0x3effffffff097424 */ /* 0x000fe200078e00ff */
[----:B------:R-:W-:Y:S01]  /*1250*/  LOP3.LUT P1, RZ, R14, 0x2, RZ, 0xc0, !PT ;  /* 0x000000020eff7812 */ /* 0x000fe2000782c0ff */
[----:B------:R-:W-:Y:S01]  /*1260*/  FFMA R16, R5, R16, -0.0013887860113754868507 ;  /* 0xbab607ed05107423 */ /* 0x000fe20000000010 */
[----:B------:R-:W-:-:S02]  /*1270*/  ISETP.NE.U32.AND P0, PT, R0, 0x1, PT ;  /* 0x000000010000780c */ /* 0x000fc40003f05070 */
[----:B------:R-:W-:Y:S02]  /*1280*/  MOV R0, 0x3d2aaabb ;  /* 0x3d2aaabb00007802 */ /* 0x000fe40000000f00 */
[----:B------:R-:W-:Y:S02]  /*1290*/  FSEL R16, R16, -0.00019574658654164522886, !P0 ;  /* 0xb94d415310107808 */ /* 0x000fe40004000000 */
[----:B------:R-:W-:Y:S02]  /*12a0*/  FSEL R0, R0, 0.0083327032625675201416, !P0 ;  /* 0x3c0885e400007808 */ /* 0x000fe40004000000 */
[----:B------:R-:W-:-:S03]  /*12b0*/  FSEL R9, -R9, -0.16666662693023681641, !P0 ;  /* 0xbe2aaaa809097808 */ /* 0x000fc60004000100 */
        /* <DEDUP_REMOVED lines=13> */
        .weak           $__internal_6_$__cuda_sm20_rcp_rn_f32_slowpath
        .type           $__internal_6_$__cuda_sm20_rcp_rn_f32_slowpath,@function
        .size           $__internal_6_$__cuda_sm20_rcp_rn_f32_slowpath,($__internal_7_$__cuda_sm3x_div_rn_noftz_f32_slowpath - $__internal_6_$__cuda_sm20_rcp_rn_f32_slowpath)
$__internal_6_$__cuda_sm20_rcp_rn_f32_slowpath:
        /* <DEDUP_REMOVED lines=15> */
.L_x_106:
        /* <DEDUP_REMOVED lines=24> */
[----:B------:R-:W-:-:S04]  /*1600*/  SEL R2, RZ, 0x1, !P0 ;  /* 0x00000001ff027807 */ /* 0x000fc80004000000 */
[----:B------:R-:W-:-:S04]  /*1610*/  IADD3 R2, PT, PT, -R2, RZ, RZ ;  /* 0x000000ff02027210 */ /* 0x000fc80007ffe1ff */
[----:B------:R-:W-:Y:S01]  /*1620*/  ISETP.GE.AND P0, PT, R2, RZ, PT ;  /* 0x000000ff0200720c */ /* 0x000fe20003f06270 */
[----:B------:R-:W-:-:S05]  /*1630*/  VIADD R2, R11, 0xffffff04 ;  /* 0xffffff040b027836 */ /* 0x000fca0000000000 */
[----:B------:R-:W-:-:S07]  /*1640*/  SHF.R.U32.HI R3, RZ, R2, R3 ;  /* 0x00000002ff037219 */ /* 0x000fce0000011603 */
[----:B------:R-:W-:-:S04]  /*1650*/  @!P0 VIADD R3, R3, 0x1 ;  /* 0x0000000103038836 */ /* 0x000fc80000000000 */
[----:B------:R-:W-:-:S05]  /*1660*/  @!P1 IMAD.SHL.U32 R3, R3, 0x2, RZ ;  /* 0x0000000203039824 */ /* 0x000fca00078e00ff */
[----:B------:R-:W-:Y:S01]  /*1670*/  LOP3.LUT R3, R3, 0x80000000, R0, 0xf8, !PT ;  /* 0x8000000003037812 */ /* 0x000fe200078ef800 */
[----:B------:R-:W-:Y:S06]  /*1680*/  BRA `(.L_x_107) ;  /* 0x0000000000047947 */ /* 0x000fec0003800000 */
.L_x_108:
[----:B------:R0:W1:Y:S02]  /*1690*/  MUFU.RCP R3, R0 ;  /* 0x0000000000037308 */ /* 0x0000640000001000 */
.L_x_107:
[----:B------:R-:W-:Y:S05]  /*16a0*/  BSYNC.RECONVERGENT B1 ;  /* 0x0000000000017941 */ /* 0x000fea0003800200 */
.L_x_105:
[----:B01----:R-:W-:Y:S02]  /*16b0*/  IMAD.MOV.U32 R0, RZ, RZ, R3 ;  /* 0x000000ffff007224 */ /* 0x003fe400078e0003 */
[----:B------:R-:W-:Y:S02]  /*16c0*/  IMAD.MOV.U32 R2, RZ, RZ, R4 ;  /* 0x000000ffff027224 */ /* 0x000fe400078e0004 */
[----:B------:R-:W-:-:S04]  /*16d0*/  IMAD.MOV.U32 R3, RZ, RZ, 0x0 ;  /* 0x00000000ff037424 */ /* 0x000fc800078e00ff */
[----:B------:R-:W-:Y:S05]  /*16e0*/  RET.REL.NODEC R2 `(_Z15rope_f32_kernelPfiiiff) ;  /* 0xffffffe802447950 */ /* 0x000fea0003c3ffff */
        .weak           $__internal_7_$__cuda_sm3x_div_rn_noftz_f32_slowpath
        .type           $__internal_7_$__cuda_sm3x_div_rn_noftz_f32_slowpath,@function
        .size           $__internal_7_$__cuda_sm3x_div_rn_noftz_f32_slowpath,(.L_x_128 - $__internal_7_$__cuda_sm3x_div_rn_noftz_f32_slowpath)
$__internal_7_$__cuda_sm3x_div_rn_noftz_f32_slowpath:
        /* <DEDUP_REMOVED lines=34> */
[----:B------:R-:W-:-:S03]  /*1910*/  @!P1 FFMA R11, R3, 1.84467440737095516160e+19, RZ ;  /* 0x5f800000030b9823 */ /* 0x000fc600000000ff */
[----:B------:R-:W-:-:S07]  /*1920*/  @!P1 IADD3 R8, PT, PT, R8, 0x40, RZ ;  /* 0x0000004008089810 */ /* 0x000fce0007ffe0ff */
.L_x_110:
        /* <DEDUP_REMOVED lines=35> */
[----:B------:R-:W-:Y:S02]  /*1b60*/  ISETP.NE.AND P1, PT, R11, RZ, PT ;  /* 0x000000ff0b00720c */ /* 0x000fe40003f25270 */
[----:B------:R-:W-:-:S02]  /*1b70*/  LOP3.LUT R9, R9, 0x800000, RZ, 0xfc, !PT ;  /* 0x0080000009097812 */ /* 0x000fc400078efcff */
[----:B------:R-:W-:Y:S02]  /*1b80*/  IADD3 R11, PT, PT, -R11, RZ, RZ ;  /* 0x000000ff0b0b7210 */ /* 0x000fe40007ffe1ff */
[----:B------:R-:W-:Y:S02]  /*1b90*/  SHF.L.U32 R12, R9, R12, RZ ;  /* 0x0000000c090c7219 */ /* 0x000fe400000006ff */
[----:B------:R-:W-:Y:S02]  /*1ba0*/  FSETP.NEU.FTZ.AND P0, PT, R3, R8, PT ;  /* 0x000000080300720b */ /* 0x000fe40003f1d000 */
[----:B------:R-:W-:Y:S02]  /*1bb0*/  SEL R8, R11, RZ, P2 ;  /* 0x000000ff0b087207 */ /* 0x000fe40001000000 */
[----:B------:R-:W-:Y:S02]  /*1bc0*/  ISETP.NE.AND P1, PT, R12, RZ, P1 ;  /* 0x000000ff0c00720c */ /* 0x000fe40000f25270 */
[----:B------:R-:W-:-:S02]  /*1bd0*/  SHF.R.U32.HI R8, RZ, R8, R9 ;  /* 0x00000008ff087219 */ /* 0x000fc40000011609 */
[----:B------:R-:W-:Y:S02]  /*1be0*/  PLOP3.LUT P0, PT, P0, P1, PT, 0xf8, 0x8f ;  /* 0x00000000008f781c */ /* 0x000fe40000703f70 */
[----:B------:R-:W-:Y:S02]  /*1bf0*/  SHF.R.U32.HI R12, RZ, 0x1, R8 ;  /* 0x00000001ff0c7819 */ /* 0x000fe40000011608 */
[----:B------:R-:W-:-:S04]  /*1c00*/  SEL R3, RZ, 0x1, !P0 ;  /* 0x00000001ff037807 */ /* 0x000fc80004000000 */
[----:B------:R-:W-:-:S04]  /*1c10*/  LOP3.LUT R3, R3, 0x1, R12, 0xf8, !PT ;  /* 0x0000000103037812 */ /* 0x000fc800078ef80c */
[----:B------:R-:W-:-:S05]  /*1c20*/  LOP3.LUT R3, R3, R8, RZ, 0xc0, !PT ;  /* 0x0000000803037212 */ /* 0x000fca00078ec0ff */
[----:B------:R-:W-:-:S05]  /*1c30*/  IMAD.IADD R3, R12, 0x1, R3 ;  /* 0x000000010c037824 */ /* 0x000fca00078e0203 */
[----:B------:R-:W-:Y:S01]  /*1c40*/  LOP3.LUT R0, R3, R0, RZ, 0xfc, !PT ;  /* 0x0000000003007212 */ /* 0x000fe200078efcff */
[----:B------:R-:W-:Y:S06]  /*1c50*/  BRA `(.L_x_118) ;  /* 0x0000000000107947 */ /* 0x000fec0003800000 */
.L_x_117:
[----:B------:R-:W-:-:S04]  /*1c60*/  LOP3.LUT R0, R0, 0x80000000, RZ, 0xc0, !PT ;  /* 0x8000000000007812 */ /* 0x000fc800078ec0ff */
[----:B------:R-:W-:Y:S01]  /*1c70*/  LOP3.LUT R0, R0, 0x7f800000, RZ, 0xfc, !PT ;  /* 0x7f80000000007812 */ /* 0x000fe200078efcff */
[----:B------:R-:W-:Y:S06]  /*1c80*/  BRA `(.L_x_118) ;  /* 0x0000000000047947 */ /* 0x000fec0003800000 */
.L_x_116:
[----:B------:R-:W-:-:S07]  /*1c90*/  IMAD R0, R9, 0x800000, R0 ;  /* 0x0080000009007824 */ /* 0x000fce00078e0200 */
.L_x_118:
[----:B------:R-:W-:Y:S05]  /*1ca0*/  BSYNC.RECONVERGENT B2 ;  /* 0x0000000000027941 */ /* 0x000fea0003800200 */
.L_x_115:
[----:B------:R-:W-:Y:S05]  /*1cb0*/  BRA `(.L_x_119) ;  /* 0x0000000000207947 */ /* 0x000fea0003800000 */
.L_x_114:
[----:B------:R-:W-:-:S04]  /*1cc0*/  LOP3.LUT R0, R11, 0x80000000, R13, 0x48, !PT ;  /* 0x800000000b007812 */ /* 0x000fc800078e480d */
[----:B------:R-:W-:Y:S01]  /*1cd0*/  LOP3.LUT R0, R0, 0x7f800000, RZ, 0xfc, !PT ;  /* 0x7f80000000007812 */ /* 0x000fe200078efcff */
[----:B------:R-:W-:Y:S06]  /*1ce0*/  BRA `(.L_x_119) ;  /* 0x0000000000147947 */ /* 0x000fec0003800000 */
.L_x_113:
[----:B------:R-:W-:Y:S01]  /*1cf0*/  LOP3.LUT R0, R11, 0x80000000, R13, 0x48, !PT ;  /* 0x800000000b007812 */ /* 0x000fe200078e480d */
[----:B------:R-:W-:Y:S06]  /*1d00*/  BRA `(.L_x_119) ;  /* 0x00000000000c7947 */ /* 0x000fec0003800000 */
.L_x_112:
[----:B------:R-:W0:Y:S01]  /*1d10*/  MUFU.RSQ R0, -QNAN ;  /* 0xffc0000000007908 */ /* 0x000e220000001400 */
[----:B------:R-:W-:Y:S05]  /*1d20*/  BRA `(.L_x_119) ;  /* 0x0000000000047947 */ /* 0x000fea0003800000 */
.L_x_111:
[----:B------:R-:W-:-:S07]  /*1d30*/  FADD.FTZ R0, R0, R3 ;  /* 0x0000000300007221 */ /* 0x000fce0000010000 */
.L_x_119:
[----:B------:R-:W-:Y:S05]  /*1d40*/  BSYNC.RECONVERGENT B1 ;  /* 0x0000000000017941 */ /* 0x000fea0003800200 */
.L_x_109:
[----:B------:R-:W-:Y:S02]  /*1d50*/  IMAD.MOV.U32 R8, RZ, RZ, R4 ;  /* 0x000000ffff087224 */ /* 0x000fe400078e0004 */
[----:B------:R-:W-:-:S04]  /*1d60*/  IMAD.MOV.U32 R9, RZ, RZ, 0x0 ;  /* 0x00000000ff097424 */ /* 0x000fc800078e00ff */
[----:B0-----:R-:W-:Y:S05]  /*1d70*/  RET.REL.NODEC R8 `(_Z15rope_f32_kernelPfiiiff) ;  /* 0xffffffe008a07950 */ /* 0x001fea0003c3ffff */
.L_x_120:
        /* <DEDUP_REMOVED lines=16> */
.L_x_128:


//--------------------- .nv.global.init           --------------------------
	.section	.nv.global.init,"aw",@progbits
	.align	4
.nv.global.init:
	.type		__cudart_i2opi_f,@object
	.size		__cudart_i2opi_f,(.L_0 - __cudart_i2opi_f)
__cudart_i2opi_f:
        /*0000*/ 	.byte	0x41, 0x90, 0x43, 0x3c, 0x99, 0x95, 0x62, 0xdb, 0xc0, 0xdd, 0x34, 0xf5, 0xd1, 0x57, 0x27, 0xfc
        /*0010*/ 	.byte	0x29, 0x15, 0x44, 0x4e, 0x6e, 0x83, 0xf9, 0xa2
.L_0:


//--------------------- .nv.shared.reserved.0     --------------------------
	.section	.nv.shared.reserved.0,"aw",@nobits
	.weak		__nv_reservedSMEM_offset_0_alias
	.size		__nv_reservedSMEM_offset_0_alias, 0, 64
	.other		__nv_reservedSMEM_offset_0_alias,@"STO_CUDA_RESERVED_SHARED STV_DEFAULT"
__nv_reservedSMEM_offset_0_alias:
	.zero		0
	.zero		64


//--------------------- .nv.constant0._Z26rope_with_cache_f32_kernelPfPKfS1_iii --------------------------
	.section	.nv.constant0._Z26rope_with_cache_f32_kernelPfPKfS1_iii,"a",@progbits
	.sectionflags	@""
	.align	4
.nv.constant0._Z26rope_with_cache_f32_kernelPfPKfS1_iii:
	.zero		932


//--------------------- .nv.constant0._Z28rope_precompute_freqs_kernelPfS_iiff --------------------------
	.section	.nv.constant0._Z28rope_precompute_freqs_kernelPfS_iiff,"a",@progbits
	.sectionflags	@""
	.align	4
.nv.constant0._Z28rope_precompute_freqs_kernelPfS_iiff:
	.zero		928


//--------------------- .nv.constant0._Z21rope_batch_f32_kernelPfiiiiff --------------------------
	.section	.nv.constant0._Z21rope_batch_f32_kernelPfiiiiff,"a",@progbits
	.sectionflags	@""
	.align	4
.nv.constant0._Z21rope_batch_f32_kernelPfiiiiff:
	.zero		928


//--------------------- .nv.constant0._Z27rope_interleaved_f32_kernelPfiiiff --------------------------
	.section	.nv.constant0._Z27rope_interleaved_f32_kernelPfiiiff,"a",@progbits
	.sectionflags	@""
	.align	4
.nv.constant0._Z27rope_interleaved_f32_kernelPfiiiff:
	.zero		924


//--------------------- .nv.constant0._Z15rope_f32_kernelPfiiiff --------------------------
	.section	.nv.constant0._Z15rope_f32_kernelPfiiiff,"a",@progbits
	.sectionflags	@""
	.align	4
.nv.constant0._Z15rope_f32_kernelPfiiiff:
	.zero		924


//--------------------- SYMBOLS --------------------------

	.type		.nv.reservedSmem.offset0,@object
	.size		.nv.reservedSmem.offset0,0x4
